	.target	sm_100a

	.elftype	@"ET_EXEC"


//--------------------- .note.nv.tkinfo           --------------------------
	.section	.note.nv.tkinfo,"",@"SHT_NOTE"
	.sectionflags	@"SHF_NOTE_NV_TKINFO"
	.tkinfo
        /*0018*/ 	.word	0x00000081
        /*0030*/ 	.string	""
        /*0030*/ 	.string	"ptxas-blackwell"
        /*0030*/ 	.string	"Cuda compilation tools, release 12.9, V12.9.86"
        /*0030*/ 	.string	"Build cuda_12.9.r12.9/compiler.36037853_0"
        /*0030*/ 	.string	"-v  -suppress-debug-info  -lineinfo  -arch sm_100a "



//--------------------- .note.nv.cuver            --------------------------
	.section	.note.nv.cuver,"",@"SHT_NOTE"
	.sectionflags	@"SHF_NOTE_NV_CUVER"
        /*0018*/ 	.short	0x0001
        /*001a*/ 	.short	0x0064
        /*001c*/ 	.short	0x0001
        /*001e*/ 	.short	0x0000
        /*0020*/ 	.short	0x0001
        /*0022*/ 	.short	0x0000


//--------------------- .nv.info                  --------------------------
	.section	.nv.info,"",@"SHT_CUDA_INFO"
	.align	4


	//----- nvinfo : EIATTR_REGCOUNT
	.align		4
        /*0000*/ 	.byte	0x04, 0x2f
        /*0002*/ 	.short	(.L_4 - .L_3)
	.align		4
.L_3:
        /*0004*/ 	.word	index@(gluon_tcgen05)
        /*0008*/ 	.word	0x00000047


	//----- nvinfo : EIATTR_FRAME_SIZE
	.align		4
.L_4:
        /*000c*/ 	.byte	0x04, 0x11
        /*000e*/ 	.short	(.L_6 - .L_5)
	.align		4
.L_5:
        /*0010*/ 	.word	index@($__internal_2_$__cuda_sm10x_tcgen05_guardrail_trap_unallocated_columns_being_dealloced)
        /*0014*/ 	.word	0x00000000


	//----- nvinfo : EIATTR_FRAME_SIZE
	.align		4
.L_6:
        /*0018*/ 	.byte	0x04, 0x11
        /*001a*/ 	.short	(.L_8 - .L_7)
	.align		4
.L_7:
        /*001c*/ 	.word	index@($__internal_1_$__cuda_sm10x_tcgen05_guardrail_trap_phase_invalid_during_alloc)
        /*0020*/ 	.word	0x00000000


	//----- nvinfo : EIATTR_FRAME_SIZE
	.align		4
.L_8:
        /*0024*/ 	.byte	0x04, 0x11
        /*0026*/ 	.short	(.L_10 - .L_9)
	.align		4
.L_9:
        /*0028*/ 	.word	index@($__internal_0_$__cuda_sm10x_tcgen05_guardrail_trap_col_being_dealloced_not_returned_by_alloc)
        /*002c*/ 	.word	0x00000000


	//----- nvinfo : EIATTR_FRAME_SIZE
	.align		4
.L_10:
        /*0030*/ 	.byte	0x04, 0x11
        /*0032*/ 	.short	(.L_12 - .L_11)
	.align		4
.L_11:
        /*0034*/ 	.word	index@(gluon_tcgen05)
        /*0038*/ 	.word	0x00000000


	//----- nvinfo : EIATTR_MIN_STACK_SIZE
	.align		4
.L_12:
        /*003c*/ 	.byte	0x04, 0x12
        /*003e*/ 	.short	(.L_14 - .L_13)
	.align		4
.L_13:
        /*0040*/ 	.word	index@(gluon_tcgen05)
        /*0044*/ 	.word	0x00000000
.L_14:


//--------------------- .nv.info.gluon_tcgen05    --------------------------
	.section	.nv.info.gluon_tcgen05,"",@"SHT_CUDA_INFO"
	.sectionflags	@""
	.align	4


	//----- nvinfo : EIATTR_CUDA_API_VERSION
	.align		4
        /*0000*/ 	.byte	0x04, 0x37
        /*0002*/ 	.short	(.L_16 - .L_15)
.L_15:
        /*0004*/ 	.word	0x00000081


	//----- nvinfo : EIATTR_KPARAM_INFO
	.align		4
.L_16:
        /*0008*/ 	.byte	0x04, 0x17
        /*000a*/ 	.short	(.L_18 - .L_17)
.L_17:
        /*000c*/ 	.word	0x00000000
        /*0010*/ 	.short	0x000a
        /*0012*/ 	.short	0x0048
        /*0014*/ 	.byte	0x00, 0xf4, 0x21, 0x00


	//----- nvinfo : EIATTR_KPARAM_INFO
	.align		4
.L_18:
        /*0018*/ 	.byte	0x04, 0x17
        /*001a*/ 	.short	(.L_20 - .L_19)
.L_19:
        /*001c*/ 	.word	0x00000000
        /*0020*/ 	.short	0x0009
        /*0022*/ 	.short	0x0040
        /*0024*/ 	.byte	0x00, 0xf4, 0x21, 0x00


	//----- nvinfo : EIATTR_KPARAM_INFO
	.align		4
.L_20:
        /*0028*/ 	.byte	0x04, 0x17
        /*002a*/ 	.short	(.L_22 - .L_21)
.L_21:
        /*002c*/ 	.word	0x00000000
        /*0030*/ 	.short	0x0008
        /*0032*/ 	.short	0x0038
        /*0034*/ 	.byte	0x00, 0xf0, 0x21, 0x00


	//----- nvinfo : EIATTR_KPARAM_INFO
	.align		4
.L_22:
        /*0038*/ 	.byte	0x04, 0x17
        /*003a*/ 	.short	(.L_24 - .L_23)
.L_23:
        /*003c*/ 	.word	0x00000000
        /*0040*/ 	.short	0x0007
        /*0042*/ 	.short	0x0030
        /*0044*/ 	.byte	0x00, 0xf0, 0x21, 0x00


	//----- nvinfo : EIATTR_KPARAM_INFO
	.align		4
.L_24:
        /*0048*/ 	.byte	0x04, 0x17
        /*004a*/ 	.short	(.L_26 - .L_25)
.L_25:
        /*004c*/ 	.word	0x00000000
        /*0050*/ 	.short	0x0006
        /*0052*/ 	.short	0x0028
        /*0054*/ 	.byte	0x00, 0xf0, 0x21, 0x00


	//----- nvinfo : EIATTR_KPARAM_INFO
	.align		4
.L_26:
        /*0058*/ 	.byte	0x04, 0x17
        /*005a*/ 	.short	(.L_28 - .L_27)
.L_27:
        /*005c*/ 	.word	0x00000000
        /*0060*/ 	.short	0x0005
        /*0062*/ 	.short	0x0020
        /*0064*/ 	.byte	0x00, 0xf0, 0x11, 0x00


	//----- nvinfo : EIATTR_KPARAM_INFO
	.align		4
.L_28:
        /*0068*/ 	.byte	0x04, 0x17
        /*006a*/ 	.short	(.L_30 - .L_29)
.L_29:
        /*006c*/ 	.word	0x00000000
        /*0070*/ 	.short	0x0004
        /*0072*/ 	.short	0x001c
        /*0074*/ 	.byte	0x00, 0xf0, 0x11, 0x00


	//----- nvinfo : EIATTR_KPARAM_INFO
	.align		4
.L_30:
        /*0078*/ 	.byte	0x04, 0x17
        /*007a*/ 	.short	(.L_32 - .L_31)
.L_31:
        /*007c*/ 	.word	0x00000000
        /*0080*/ 	.short	0x0003
        /*0082*/ 	.short	0x0018
        /*0084*/ 	.byte	0x00, 0xf0, 0x11, 0x00


	//----- nvinfo : EIATTR_KPARAM_INFO
	.align		4
.L_32:
        /*0088*/ 	.byte	0x04, 0x17
        /*008a*/ 	.short	(.L_34 - .L_33)
.L_33:
        /*008c*/ 	.word	0x00000000
        /*0090*/ 	.short	0x0002
        /*0092*/ 	.short	0x0010
        /*0094*/ 	.byte	0x00, 0xf4, 0x21, 0x00


	//----- nvinfo : EIATTR_KPARAM_INFO
	.align		4
.L_34:
        /*0098*/ 	.byte	0x04, 0x17
        /*009a*/ 	.short	(.L_36 - .L_35)
.L_35:
        /*009c*/ 	.word	0x00000000
        /*00a0*/ 	.short	0x0001
        /*00a2*/ 	.short	0x0008
        /*00a4*/ 	.byte	0x00, 0xf4, 0x21, 0x00


	//----- nvinfo : EIATTR_KPARAM_INFO
	.align		4
.L_36:
        /*00a8*/ 	.byte	0x04, 0x17
        /*00aa*/ 	.short	(.L_38 - .L_37)
.L_37:
        /*00ac*/ 	.word	0x00000000
        /*00b0*/ 	.short	0x0000
        /*00b2*/ 	.short	0x0000
        /*00b4*/ 	.byte	0x00, 0xf4, 0x21, 0x00


	//----- nvinfo : EIATTR_AT_ENTRY_FRAGMENTS
	.align		4
.L_38:
        /*00b8*/ 	.byte	0x04, 0x4f
        /*00ba*/ 	.short	(.L_40 - .L_39)


	//   ....[0]....
.L_39:
        /*00bc*/ 	.word	0x00000004


	//----- nvinfo : EIATTR_RESERVED_SMEM_USED
	.align		4
.L_40:
        /*00c0*/ 	.byte	0x01, 0x41
	.zero		2


	//----- nvinfo : EIATTR_SPARSE_MMA_MASK
	.align		4
        /*00c4*/ 	.byte	0x03, 0x50
        /*00c6*/ 	.short	0x0000


	//----- nvinfo : EIATTR_TCGEN05_1CTA_USED
	.align		4
        /*00c8*/ 	.byte	0x01, 0x51
	.zero		2


	//----- nvinfo : EIATTR_MAXREG_COUNT
	.align		4
        /*00cc*/ 	.byte	0x03, 0x1b
        /*00ce*/ 	.short	0x00ff


	//----- nvinfo : EIATTR_NUM_BARRIERS
	.align		4
        /*00d0*/ 	.byte	0x02, 0x4c
        /*00d2*/ 	.byte	0x01
	.zero		1


	//----- nvinfo : EIATTR_INT_WARP_WIDE_INSTR_OFFSETS
	.align		4
        /*00d4*/ 	.byte	0x04, 0x31
        /*00d6*/ 	.short	(.L_42 - .L_41)


	//   ....[0]....
.L_41:
        /*00d8*/ 	.word	0x00001740


	//   ....[1]....
        /*00dc*/ 	.word	0x00001760


	//   ....[2]....
        /*00e0*/ 	.word	0x000017f0


	//   ....[3]....
        /*00e4*/ 	.word	0x000019d0


	//   ....[4]....
        /*00e8*/ 	.word	0x000019e0


	//   ....[5]....
        /*00ec*/ 	.word	0x00001a40


	//   ....[6]....
        /*00f0*/ 	.word	0x00001a50


	//   ....[7]....
        /*00f4*/ 	.word	0x00001cb0


	//   ....[8]....
        /*00f8*/ 	.word	0x00001cc0


	//   ....[9]....
        /*00fc*/ 	.word	0x00001e50


	//   ....[10]....
        /*0100*/ 	.word	0x00001e80


	//   ....[11]....
        /*0104*/ 	.word	0x00001ea0


	//   ....[12]....
        /*0108*/ 	.word	0x00001ee0


	//   ....[13]....
        /*010c*/ 	.word	0x00002110


	//   ....[14]....
        /*0110*/ 	.word	0x00002120


	//   ....[15]....
        /*0114*/ 	.word	0x00002440


	//   ....[16]....
        /*0118*/ 	.word	0x00002450


	//   ....[17]....
        /*011c*/ 	.word	0x00002940


	//   ....[18]....
        /*0120*/ 	.word	0x00002990


	//----- nvinfo : EIATTR_COOP_GROUP_MASK_REGIDS
	.align		4
.L_42:
        /*0124*/ 	.byte	0x04, 0x29
        /*0126*/ 	.short	(.L_44 - .L_43)


	//   ....[0]....
.L_43:
        /*0128*/ 	.word	0xffffffff


	//   ....[1]....
        /*012c*/ 	.word	0xffffffff


	//   ....[2]....
        /*0130*/ 	.word	0xffffffff


	//   ....[3]....
        /*0134*/ 	.word	0xffffffff


	//   ....[4]....
        /*0138*/ 	.word	0xffffffff


	//   ....[5]....
        /*013c*/ 	.word	0xffffffff


	//   ....[6]....
        /*0140*/ 	.word	0xffffffff


	//   ....[7]....
        /*0144*/ 	.word	0xffffffff


	//   ....[8]....
        /*0148*/ 	.word	0xffffffff


	//   ....[9]....
        /*014c*/ 	.word	0xffffffff


	//----- nvinfo : EIATTR_COOP_GROUP_INSTR_OFFSETS
	.align		4
.L_44:
        /*0150*/ 	.byte	0x04, 0x28
        /*0152*/ 	.short	(.L_46 - .L_45)


	//   ....[0]....
.L_45:
        /*0154*/ 	.word	0x00000050


	//   ....[1]....
        /*0158*/ 	.word	0x00000310


	//   ....[2]....
        /*015c*/ 	.word	0x00000500


	//   ....[3]....
        /*0160*/ 	.word	0x000009c0


	//   ....[4]....
        /*0164*/ 	.word	0x00000b00


	//   ....[5]....
        /*0168*/ 	.word	0x00000fb0


	//   ....[6]....
        /*016c*/ 	.word	0x000010f0


	//   ....[7]....
        /*0170*/ 	.word	0x000015e0


	//   ....[8]....
        /*0174*/ 	.word	0x000027d0


	//   ....[9]....
        /*0178*/ 	.word	0x00002a40


	//----- nvinfo : EIATTR_VRC_CTA_INIT_COUNT
	.align		4
.L_46:
        /*017c*/ 	.byte	0x02, 0x4a
        /*017e*/ 	.byte	0x80
	.zero		1


	//----- nvinfo : EIATTR_MBARRIER_INSTR_OFFSETS
	.align		4
        /*0180*/ 	.byte	0x04, 0x39
        /*0182*/ 	.short	(.L_48 - .L_47)


	//   ....[0]....
.L_47:
        /*0184*/ 	.word	0x00001810
        /*0188*/ 	.word	0x000000ff
        /*018c*/ 	.word	0x0000a000
        /*0190*/ 	.short	0x0100
        /*0192*/ 	.byte	0x0c
	.zero		1


	//   ....[1]....
        /*0194*/ 	.word	0x00001820
        /*0198*/ 	.word	0x000000ff
        /*019c*/ 	.word	0x0000a010
        /*01a0*/ 	.short	0x0100
        /*01a2*/ 	.byte	0x0c
	.zero		1


	//   ....[2]....
        /*01a4*/ 	.word	0x000018d0
        /*01a8*/ 	.word	0x000000ff
        /*01ac*/ 	.word	0x0000a008
        /*01b0*/ 	.short	0x0100
        /*01b2*/ 	.byte	0x0c
	.zero		1


	//   ....[3]....
        /*01b4*/ 	.word	0x000018e0
        /*01b8*/ 	.word	0x000000ff
        /*01bc*/ 	.word	0x0000a018
        /*01c0*/ 	.short	0x0100
        /*01c2*/ 	.byte	0x0c
	.zero		1


	//   ....[4]....
        /*01c4*/ 	.word	0x00001ae0
        /*01c8*/ 	.word	0x000000ff
        /*01cc*/ 	.word	0x0000a000
        /*01d0*/ 	.short	0x010a
        /*01d2*/ 	.byte	0x0c
	.zero		1


	//   ....[5]....
        /*01d4*/ 	.word	0x00001d10
        /*01d8*/ 	.word	0x000000ff
        /*01dc*/ 	.word	0x0000a010
        /*01e0*/ 	.short	0x010a
        /*01e2*/ 	.byte	0x0c
	.zero		1


	//   ....[6]....
        /*01e4*/ 	.word	0x00001f60
        /*01e8*/ 	.word	0x000000ff
        /*01ec*/ 	.word	0x0000a000
        /*01f0*/ 	.short	0x010a
        /*01f2*/ 	.byte	0x12
	.zero		1


	//   ....[7]....
        /*01f4*/ 	.word	0x00002160
        /*01f8*/ 	.word	0x000000ff
        /*01fc*/ 	.word	0x0000a010
        /*0200*/ 	.short	0x010a
        /*0202*/ 	.byte	0x12
	.zero		1


	//   ....[8]....
        /*0204*/ 	.word	0x00002230
        /*0208*/ 	.word	0x000000ff
        /*020c*/ 	.word	0x0000a000
        /*0210*/ 	.short	0x0108
        /*0212*/ 	.byte	0x0c
	.zero		1


	//   ....[9]....
        /*0214*/ 	.word	0x00002240
        /*0218*/ 	.word	0x000000ff
        /*021c*/ 	.word	0x0000a010
        /*0220*/ 	.short	0x0108
        /*0222*/ 	.byte	0x0c
	.zero		1


	//   ....[10]....
        /*0224*/ 	.word	0x00002290
        /*0228*/ 	.word	0x000000ff
        /*022c*/ 	.word	0x0000a008
        /*0230*/ 	.short	0x0108
        /*0232*/ 	.byte	0x0c
	.zero		1


	//   ....[11]....
        /*0234*/ 	.word	0x000022a0
        /*0238*/ 	.word	0x000000ff
        /*023c*/ 	.word	0x0000a018
        /*0240*/ 	.short	0x0108
        /*0242*/ 	.byte	0x0c
	.zero		1


	//   ....[12]....
        /*0244*/ 	.word	0x00002a60
        /*0248*/ 	.word	0x000000ff
        /*024c*/ 	.word	0x0000a000
        /*0250*/ 	.short	0x010a
        /*0252*/ 	.byte	0x0c
	.zero		1


	//   ....[13]....
        /*0254*/ 	.word	0x00002a90
        /*0258*/ 	.word	0x000000ff
        /*025c*/ 	.word	0x0000a010
        /*0260*/ 	.short	0x010a
        /*0262*/ 	.byte	0x0c
	.zero		1


	//   ....[14]....
        /*0264*/ 	.word	0x00002ac0
        /*0268*/ 	.word	0x000000ff
        /*026c*/ 	.word	0x0000a000
        /*0270*/ 	.short	0x010a
        /*0272*/ 	.byte	0x12
	.zero		1


	//   ....[15]....
        /*0274*/ 	.word	0x00002af0
        /*0278*/ 	.word	0x000000ff
        /*027c*/ 	.word	0x0000a010
        /*0280*/ 	.short	0x010a
        /*0282*/ 	.byte	0x12
	.zero		1


	//----- nvinfo : EIATTR_NUM_MBARRIERS
	.align		4
.L_48:
        /*0284*/ 	.byte	0x03, 0x38
        /*0286*/ 	.short	0x0004


	//----- nvinfo : EIATTR_EXIT_INSTR_OFFSETS
	.align		4
        /*0288*/ 	.byte	0x04, 0x1c
        /*028a*/ 	.short	(.L_50 - .L_49)


	//   ....[0]....
.L_49:
        /*028c*/ 	.word	0x00002a50


	//----- nvinfo : EIATTR_REQNTID
	.align		4
.L_50:
        /*0290*/ 	.byte	0x04, 0x10
        /*0292*/ 	.short	(.L_52 - .L_51)
.L_51:
        /*0294*/ 	.word	0x00000100
        /*0298*/ 	.word	0x00000001
        /*029c*/ 	.word	0x00000001


	//----- nvinfo : EIATTR_CRS_STACK_SIZE
	.align		4
.L_52:
        /*02a0*/ 	.byte	0x04, 0x1e
        /*02a2*/ 	.short	(.L_54 - .L_53)
.L_53:
        /*02a4*/ 	.word	0x00000000


	//----- nvinfo : EIATTR_CBANK_PARAM_SIZE
	.align		4
.L_54:
        /*02a8*/ 	.byte	0x03, 0x19
        /*02aa*/ 	.short	0x0050


	//----- nvinfo : EIATTR_PARAM_CBANK
	.align		4
        /*02ac*/ 	.byte	0x04, 0x0a
        /*02ae*/ 	.short	(.L_56 - .L_55)
	.align		4
.L_55:
        /*02b0*/ 	.word	index@(.nv.constant0.gluon_tcgen05)
        /*02b4*/ 	.short	0x0380
        /*02b6*/ 	.short	0x0050


	//----- nvinfo : EIATTR_SW_WAR
	.align		4
.L_56:
        /*02b8*/ 	.byte	0x04, 0x36
        /*02ba*/ 	.short	(.L_58 - .L_57)
.L_57:
        /*02bc*/ 	.word	0x00000008
.L_58:


//--------------------- .nv.compat                --------------------------
	.section	.nv.compat,"",@"SHT_CUDA_COMPAT_INFO"
	.align	4
        /*0000*/ 	.byte	0x02, 0x02, 0x02, 0x00, 0x02, 0x05, 0x05, 0x00, 0x02, 0x03, 0x03, 0x00, 0x02, 0x06, 0x01, 0x00


//--------------------- .nv.callgraph             --------------------------
	.section	.nv.callgraph,"",@"SHT_CUDA_CALLGRAPH"
	.align	4
	.sectionentsize	8
	.align		4
        /*0000*/ 	.word	0x00000000
	.align		4
        /*0004*/ 	.word	0xffffffff
	.align		4
        /*0008*/ 	.word	0x00000000
	.align		4
        /*000c*/ 	.word	0xfffffffe
	.align		4
        /*0010*/ 	.word	0x00000000
	.align		4
        /*0014*/ 	.word	0xfffffffd
	.align		4
        /*0018*/ 	.word	0x00000000
	.align		4
        /*001c*/ 	.word	0xfffffffc


//--------------------- .text.gluon_tcgen05       --------------------------
	.section	.text.gluon_tcgen05,"ax",@progbits
	.align	128
        .global         gluon_tcgen05
        .type           gluon_tcgen05,@function
        .size           gluon_tcgen05,(.L_x_77 - gluon_tcgen05)
        .other          gluon_tcgen05,@"STO_CUDA_ENTRY STV_DEFAULT"
gluon_tcgen05:
.text.gluon_tcgen05:
[----:B------:R-:W1:Y:S01]  /*0000*/  LDC R1, c[0x0][0x37c] ;  /* 0x0000df00ff017b82 */ /* 0x000e620000000800 */
[----:B------:R-:W2:Y:S02]  /*0010*/  S2R R0, SR_TID.X ;  /* 0x0000000000007919 */ /* 0x000ea40000002100 */
[----:B--2---:R-:W-:-:S13]  /*0020*/  ISETP.GE.U32.AND P2, PT, R0, 0x20, PT ;  /* 0x000000200000780c */ /* 0x004fda0003f46070 */
[----:B------:R-:W-:Y:S05]  /*0030*/  @P2 BRA `(.L_x_0) ;  /* 0x0000000000b82947 */ /* 0x000fea0003800000 */
[----:B------:R-:W2:Y:S01]  /*0040*/  S2UR UR6, SR_CgaCtaId ;  /* 0x00000000000679c3 */ /* 0x000ea20000008800 */
[----:B------:R-:W-:Y:S01]  /*0050*/  NOP ;  /* 0x0000000000007918 */ /* 0x000fe20000000000 */
[----:B------:R-:W-:Y:S02]  /*0060*/  UMOV UR4, 0x40 ;  /* 0x0000004000047882 */ /* 0x000fe40000000000 */
[----:B--2---:R-:W-:-:S09]  /*0070*/  ULEA UR4, UR6, UR4, 0x18 ;  /* 0x0000000406047291 */ /* 0x004fd2000f8ec0ff */
[----:B------:R-:W2:Y:S01]  /*0080*/  LDS.U8 R2, [UR4] ;  /* 0x00000004ff027984 */ /* 0x000ea20008000000 */
[----:B------:R-:W-:Y:S02]  /*0090*/  UMOV UR4, 0x400 ;  /* 0x0000040000047882 */ /* 0x000fe40000000000 */
[----:B------:R-:W-:Y:S01]  /*00a0*/  ULEA UR4, UR6, UR4, 0x18 ;  /* 0x0000000406047291 */ /* 0x000fe2000f8ec0ff */
[----:B--2---:R-:W-:-:S13]  /*00b0*/  ISETP.NE.AND P0, PT, R2, RZ, PT ;  /* 0x000000ff0200720c */ /* 0x004fda0003f05270 */
[----:B------:R-:W-:Y:S05]  /*00c0*/  @P0 BRA `(.L_x_1) ;  /* 0x00000000007c0947 */ /* 0x000fea0003800000 */
[----:B------:R-:W-:-:S13]  /*00d0*/  ELECT P0, URZ, PT ;  /* 0x0000000000ff782f */ /* 0x000fda0003800000 */
[----:B------:R-:W-:Y:S05]  /*00e0*/  @!P0 BRA `(.L_x_2) ;  /* 0x0000000000848947 */ /* 0x000fea0003800000 */
[----:B------:R-:W-:Y:S01]  /*00f0*/  UMOV UR5, 0x8 ;  /* 0x0000000800057882 */ /* 0x000fe20000000000 */
[----:B------:R-:W-:Y:S02]  /*0100*/  IMAD.MOV.U32 R5, RZ, RZ, 0x1 ;  /* 0x00000001ff057424 */ /* 0x000fe400078e00ff */
[----:B------:R-:W-:Y:S02]  /*0110*/  IMAD.MOV.U32 R3, RZ, RZ, 0xff ;  /* 0x000000ffff037424 */ /* 0x000fe400078e00ff */
[----:B------:R-:W-:Y:S04]  /*0120*/  DEPBAR.LE SB2, 0x36 ;  /* 0x0000ad800000791a */ /* 0x000fe80000000000 */
[----:B------:R-:W2:Y:S02]  /*0130*/  UTCATOMSWS.FIND_AND_SET.ALIGN UP0, UR5, UR5 ;  /* 0x00000005000575e3 */ /* 0x000ea40008000800 */
[----:B--2---:R-:W-:-:S04]  /*0140*/  PLOP3.LUT P0, PT, PT, PT, UP0, 0x80, 0x8 ;  /* 0x000000000008781c */ /* 0x004fc80003f0f008 */
[----:B------:R-:W-:-:S04]  /*0150*/  SEL R2, RZ, 0xffffffff, !P0 ;  /* 0xffffffffff027807 */ /* 0x000fc80004000000 */
[----:B------:R-:W-:Y:S01]  /*0160*/  ISETP.NE.AND P0, PT, R2, RZ, PT ;  /* 0x000000ff0200720c */ /* 0x000fe20003f05270 */
[----:B------:R-:W-:-:S12]  /*0170*/  IMAD.U32 R2, RZ, RZ, UR5 ;  /* 0x00000005ff027e24 */ /* 0x000fd8000f8e00ff */
[----:B------:R-:W-:Y:S05]  /*0180*/  @P0 BRA `(.L_x_3) ;  /* 0x0000000000240947 */ /* 0x000fea0003800000 */
.L_x_4:
[----:B------:R-:W-:Y:S05]  /*0190*/  NANOSLEEP 0x64 ;  /* 0x000000640000795d */ /* 0x000fea0003800000 */
[----:B------:R-:W-:-:S05]  /*01a0*/  UMOV UR5, 0x8 ;  /* 0x0000000800057882 */ /* 0x000fca0000000000 */
[----:B------:R-:W-:Y:S04]  /*01b0*/  DEPBAR.LE SB2, 0x36 ;  /* 0x0000ad800000791a */ /* 0x000fe80000000000 */
[----:B------:R-:W2:Y:S02]  /*01c0*/  UTCATOMSWS.FIND_AND_SET.ALIGN UP0, UR5, UR5 ;  /* 0x00000005000575e3 */ /* 0x000ea40008000800 */
[----:B--2---:R-:W-:-:S04]  /*01d0*/  PLOP3.LUT P0, PT, PT, PT, UP0, 0x80, 0x8 ;  /* 0x000000000008781c */ /* 0x004fc80003f0f008 */
[----:B------:R-:W-:-:S04]  /*01e0*/  SEL R2, RZ, 0xffffffff, !P0 ;  /* 0xffffffffff027807 */ /* 0x000fc80004000000 */
[----:B------:R-:W-:Y:S01]  /*01f0*/  ISETP.NE.AND P0, PT, R2, RZ, PT ;  /* 0x000000ff0200720c */ /* 0x000fe20003f05270 */
[----:B------:R-:W-:-:S12]  /*0200*/  IMAD.U32 R2, RZ, RZ, UR5 ;  /* 0x00000005ff027e24 */ /* 0x000fd8000f8e00ff */
[----:B------:R-:W-:Y:S05]  /*0210*/  @!P0 BRA `(.L_x_4) ;  /* 0xfffffffc00dc8947 */ /* 0x000fea000383ffff */
.L_x_3:
[C---:B------:R-:W-:Y:S01]  /*0220*/  VIADD R4, R2.reuse, 0x10 ;  /* 0x0000001002047836 */ /* 0x040fe20000000000 */
[----:B------:R-:W-:Y:S01]  /*0230*/  UMOV UR5, 0x50 ;  /* 0x0000005000057882 */ /* 0x000fe20000000000 */
[----:B------:R-:W-:Y:S01]  /*0240*/  SHF.L.U32 R3, R3, R2, RZ ;  /* 0x0000000203037219 */ /* 0x000fe200000006ff */
[----:B------:R-:W-:Y:S01]  /*0250*/  ULEA UR5, UR6, UR5, 0x18 ;  /* 0x0000000506057291 */ /* 0x000fe2000f8ec0ff */
[----:B------:R-:W-:Y:S01]  /*0260*/  IMAD.SHL.U32 R2, R2, 0x20, RZ ;  /* 0x0000002002027824 */ /* 0x000fe200078e00ff */
[----:B------:R-:W-:-:S04]  /*0270*/  SHF.L.U32 R4, R5, R4, RZ ;  /* 0x0000000405047219 */ /* 0x000fc800000006ff */
[----:B------:R-:W-:-:S05]  /*0280*/  LOP3.LUT R3, R4, R3, RZ, 0xfc, !PT ;  /* 0x0000000304037212 */ /* 0x000fca00078efcff */
[----:B------:R2:W-:Y:S04]  /*0290*/  ATOMS.OR RZ, [UR5], R3 ;  /* 0x00000003ffff798c */ /* 0x0005e8000b000005 */
[----:B------:R2:W-:Y:S01]  /*02a0*/  STS [UR4], R2 ;  /* 0x00000002ff007988 */ /* 0x0005e20008000804 */
[----:B------:R-:W-:Y:S05]  /*02b0*/  BRA `(.L_x_2) ;  /* 0x0000000000107947 */ /* 0x000fea0003800000 */
.L_x_1:
[----:B------:R-:W-:Y:S01]  /*02c0*/  IMAD.MOV.U32 R3, RZ, RZ, -0x1 ;  /* 0xffffffffff037424 */ /* 0x000fe200078e00ff */
[----:B------:R-:W-:-:S04]  /*02d0*/  MOV R2, 0x300 ;  /* 0x0000030000027802 */ /* 0x000fc80000000f00 */
[----:B------:R2:W-:Y:S03]  /*02e0*/  STS [UR4], R3 ;  /* 0x00000003ff007988 */ /* 0x0005e60008000804 */
[----:B-12---:R-:W-:Y:S05]  /*02f0*/  CALL.REL.NOINC `($__internal_1_$__cuda_sm10x_tcgen05_guardrail_trap_phase_invalid_during_alloc) ;  /* 0x0000002800147944 */ /* 0x006fea0003c00000 */
.L_x_2:
[----:B------:R-:W-:Y:S05]  /*0300*/  WARPSYNC.ALL ;  /* 0x0000000000007948 */ /* 0x000fea0003800000 */
[----:B------:R-:W-:Y:S01]  /*0310*/  NOP ;  /* 0x0000000000007918 */ /* 0x000fe20000000000 */
.L_x_0:
[----:B------:R-:W3:Y:S08]  /*0320*/  S2UR UR4, SR_CgaCtaId ;  /* 0x00000000000479c3 */ /* 0x000ef00000008800 */
[----:B------:R-:W-:Y:S01]  /*0330*/  BAR.SYNC.DEFER_BLOCKING 0x0 ;  /* 0x0000000000007b1d */ /* 0x000fe20000010000 */
[----:B------:R-:W-:-:S05]  /*0340*/  LOP3.LUT R68, R0, 0xff, RZ, 0xc0, !PT ;  /* 0x000000ff00447812 */ /* 0x000fca00078ec0ff */
[----:B------:R-:W-:Y:S02]  /*0350*/  UMOV UR12, 0x400 ;  /* 0x00000400000c7882 */ /* 0x000fe40000000000 */
[----:B------:R-:W4:Y:S08]  /*0360*/  LDC R4, c[0x0][0x398] ;  /* 0x0000e600ff047b82 */ /* 0x000f300000000800 */
[----:B------:R-:W5:Y:S01]  /*0370*/  LDC R10, c[0x0][0x3a0] ;  /* 0x0000e800ff0a7b82 */ /* 0x000f620000000800 */
[----:B---3--:R-:W-:-:S07]  /*0380*/  ULEA UR12, UR4, UR12, 0x18 ;  /* 0x0000000c040c7291 */ /* 0x008fce000f8ec0ff */
[----:B------:R-:W3:Y:S02]  /*0390*/  S2UR UR16, SR_CTAID.Y ;  /* 0x00000000001079c3 */ /* 0x000ee40000002600 */
[----:B--2---:R-:W2:Y:S06]  /*03a0*/  LDS R3, [UR12] ;  /* 0x0000000cff037984 */ /* 0x004eac0008000800 */
[----:B------:R-:W-:Y:S06]  /*03b0*/  BAR.SYNC.DEFER_BLOCKING 0x0 ;  /* 0x0000000000007b1d */ /* 0x000fec0000010000 */
[----:B------:R-:W-:Y:S05]  /*03c0*/  @P2 BRA `(.L_x_5) ;  /* 0x0000000000182947 */ /* 0x000fea0003800000 */
[----:B------:R-:W-:Y:S01]  /*03d0*/  ELECT P0, URZ, PT ;  /* 0x0000000000ff782f */ /* 0x000fe20003800000 */
[----:B------:R-:W-:Y:S01]  /*03e0*/  IMAD.MOV.U32 R2, RZ, RZ, 0x1 ;  /* 0x00000001ff027424 */ /* 0x000fe200078e00ff */
[----:B------:R-:W-:Y:S01]  /*03f0*/  UMOV UR5, 0x40 ;  /* 0x0000004000057882 */ /* 0x000fe20000000000 */
[----:B------:R-:W-:Y:S01]  /*0400*/  UVIRTCOUNT.DEALLOC.SMPOOL 0x80 ;  /* 0x000000800000784c */ /* 0x000fe20000000000 */
[----:B------:R-:W-:-:S09]  /*0410*/  ULEA UR5, UR4, UR5, 0x18 ;  /* 0x0000000504057291 */ /* 0x000fd2000f8ec0ff */
[----:B------:R5:W-:Y:S03]  /*0420*/  @P0 STS.U8 [UR5], R2 ;  /* 0x00000002ff000988 */ /* 0x000be60008000005 */
.L_x_5:
[----:B------:R-:W5:Y:S01]  /*0430*/  S2UR UR4, SR_CTAID.Z ;  /* 0x00000000000479c3 */ /* 0x000f620000002700 */
[----:B------:R-:W4:Y:S01]  /*0440*/  LDCU UR5, c[0x0][0x370] ;  /* 0x00006e00ff0577ac */ /* 0x000f220008000800 */
[----:B------:R-:W-:Y:S01]  /*0450*/  ISETP.GE.U32.AND P0, PT, R68, 0x20, PT ;  /* 0x000000204400780c */ /* 0x000fe20003f06070 */
[----:B----4-:R-:W-:Y:S01]  /*0460*/  VIADD R4, R4, 0xffffffff ;  /* 0xffffffff04047836 */ /* 0x010fe20000000000 */
[C---:B------:R-:W-:Y:S01]  /*0470*/  ISETP.NE.U32.AND P3, PT, R68.reuse, RZ, PT ;  /* 0x000000ff4400720c */ /* 0x040fe20003f65070 */
[----:B------:R-:W5:Y:S01]  /*0480*/  LDCU UR6, c[0x0][0x374] ;  /* 0x00006e80ff0677ac */ /* 0x000f620008000800 */
[----:B------:R-:W-:Y:S01]  /*0490*/  LEA R11, R68, UR12, 0x2 ;  /* 0x0000000c440b7c11 */ /* 0x000fe2000f8e10ff */
[----:B-----5:R-:W-:Y:S01]  /*04a0*/  VIADD R12, R10, 0xffffffff ;  /* 0xffffffff0a0c7836 */ /* 0x020fe20000000000 */
[----:B------:R-:W4:Y:S01]  /*04b0*/  S2UR UR7, SR_CTAID.X ;  /* 0x00000000000779c3 */ /* 0x000f220000002500 */
[----:B------:R-:W5:Y:S01]  /*04c0*/  LDCU.64 UR14, c[0x0][0x3c0] ;  /* 0x00007800ff0e77ac */ /* 0x000f620008000a00 */
[----:B--2---:R-:W-:Y:S01]  /*04d0*/  R2UR UR24, R3 ;  /* 0x00000000031872ca */ /* 0x004fe200000e0000 */
[----:B------:R-:W-:Y:S04]  /*04e0*/  BSSY.RECONVERGENT B0, `(.L_x_6) ;  /* 0x0000011000007945 */ /* 0x000fe80003800200 */
[----:B------:R2:W-:Y:S01]  /*04f0*/  @!P0 STS [R11], RZ ;  /* 0x000000ff0b008388 */ /* 0x0005e20000000800 */
[----:B------:R-:W-:-:S03]  /*0500*/  NOP ;  /* 0x0000000000007918 */ /* 0x000fc60000000000 */
[----:B------:R2:W-:Y:S01]  /*0510*/  @!P3 STS [UR12+0x24], R4 ;  /* 0x00002404ff00b988 */ /* 0x0005e2000800080c */
[----:B---3--:R-:W-:-:S03]  /*0520*/  UIMAD UR4, UR4, UR6, UR16 ;  /* 0x00000006040472a4 */ /* 0x008fc6000f8e0210 */
[----:B------:R2:W-:Y:S01]  /*0530*/  @!P3 STS [UR12+0x20], R12 ;  /* 0x0000200cff00b988 */ /* 0x0005e2000800080c */
[----:B----4-:R-:W-:-:S04]  /*0540*/  UIMAD UR4, UR4, UR5, UR7 ;  /* 0x00000005040472a4 */ /* 0x010fc8000f8e0207 */
[----:B------:R-:W-:-:S04]  /*0550*/  UIMAD UR4, UR4, 0x180, URZ ;  /* 0x00000180040478a4 */ /* 0x000fc8000f8e02ff */
[----:B-----5:R-:W-:-:S04]  /*0560*/  UIADD3 UR20, UP0, UPT, UR4, UR14, URZ ;  /* 0x0000000e04147290 */ /* 0x020fc8000ff1e0ff */
[----:B------:R-:W-:Y:S01]  /*0570*/  ULEA.HI.X.SX32 UR21, UR4, UR15, 0x1, UP0 ;  /* 0x0000000f04157291 */ /* 0x000fe200080f0eff */
[----:B--2---:R-:W-:Y:S11]  /*0580*/  @P3 BRA `(.L_x_7) ;  /* 0x0000000000183947 */ /* 0x004ff60003800000 */
[----:B------:R-:W2:Y:S01]  /*0590*/  LDS R2, [UR12+0x8] ;  /* 0x0000080cff027984 */ /* 0x000ea20008000800 */
[----:B------:R-:W3:Y:S01]  /*05a0*/  LDC.64 R6, c[0x0][0x380] ;  /* 0x0000e000ff067b82 */ /* 0x000ee20000000a00 */
[----:B------:R-:W-:Y:S02]  /*05b0*/  IMAD.MOV.U32 R3, RZ, RZ, 0x70 ;  /* 0x00000070ff037424 */ /* 0x000fe400078e00ff */
[----:B---3--:R3:W-:Y:S03]  /*05c0*/  STS.64 [UR12], R6 ;  /* 0x00000006ff007988 */ /* 0x0087e60008000a0c */
[----:B--2---:R-:W-:-:S05]  /*05d0*/  LOP3.LUT R2, R2, 0x10, R3, 0xd8, !PT ;  /* 0x0000001002027812 */ /* 0x004fca00078ed803 */
[----:B------:R3:W-:Y:S02]  /*05e0*/  STS [UR12+0x8], R2 ;  /* 0x00000802ff007988 */ /* 0x0007e4000800080c */
.L_x_7:
[----:B------:R-:W-:Y:S05]  /*05f0*/  BSYNC.RECONVERGENT B0 ;  /* 0x0000000000007941 */ /* 0x000fea0003800200 */
.L_x_6:
[----:B------:R-:W-:Y:S04]  /*0600*/  BSSY.RECONVERGENT B0, `(.L_x_8) ;  /* 0x000000a000007945 */ /* 0x000fe80003800200 */
[----:B------:R-:W-:Y:S05]  /*0610*/  @P3 BRA `(.L_x_9) ;  /* 0x0000000000203947 */ /* 0x000fea0003800000 */
[----:B---3--:R-:W2:Y:S01]  /*0620*/  LDS R2, [UR12+0x34] ;  /* 0x0000340cff027984 */ /* 0x008ea20008000800 */
[----:B------:R-:W-:Y:S02]  /*0630*/  IMAD.MOV.U32 R3, RZ, RZ, 0x1f000000 ;  /* 0x1f000000ff037424 */ /* 0x000fe400078e00ff */
[----:B------:R-:W-:Y:S01]  /*0640*/  @!P3 IMAD.MOV.U32 R5, RZ, RZ, 0x3f ;  /* 0x0000003fff05b424 */ /* 0x000fe200078e00ff */
[----:B------:R-:W3:Y:S02]  /*0650*/  @!P3 LDS R6, [UR12+0x38] ;  /* 0x0000380cff06b984 */ /* 0x000ee40008000800 */
[----:B--2---:R-:W-:Y:S02]  /*0660*/  LOP3.LUT R2, R2, 0xff000000, R3, 0xb8, !PT ;  /* 0xff00000002027812 */ /* 0x004fe400078eb803 */
[----:B---3--:R-:W-:-:S03]  /*0670*/  @!P3 LOP3.LUT R3, R6, 0xff, R5, 0xb8, !PT ;  /* 0x000000ff0603b812 */ /* 0x008fc600078eb805 */
[----:B------:R2:W-:Y:S04]  /*0680*/  STS [UR12+0x34], R2 ;  /* 0x00003402ff007988 */ /* 0x0005e8000800080c */
[----:B------:R2:W-:Y:S02]  /*0690*/  @!P3 STS [UR12+0x38], R3 ;  /* 0x00003803ff00b988 */ /* 0x0005e4000800080c */
.L_x_9:
[----:B------:R-:W-:Y:S05]  /*06a0*/  BSYNC.RECONVERGENT B0 ;  /* 0x0000000000007941 */ /* 0x000fea0003800200 */
.L_x_8:
[----:B------:R-:W-:Y:S04]  /*06b0*/  BSSY.RECONVERGENT B0, `(.L_x_10) ;  /* 0x000000e000007945 */ /* 0x000fe80003800200 */
[----:B------:R-:W-:Y:S05]  /*06c0*/  @P3 BRA `(.L_x_11) ;  /* 0x0000000000303947 */ /* 0x000fea0003800000 */
[----:B--2---:R-:W2:Y:S01]  /*06d0*/  LDS R3, [UR12+0x34] ;  /* 0x0000340cff037984 */ /* 0x004ea20008000800 */
[----:B------:R-:W4:Y:S03]  /*06e0*/  LDC.64 R8, c[0x0][0x3a8] ;  /* 0x0000ea00ff087b82 */ /* 0x000f260000000a00 */
[----:B---3--:R-:W3:Y:S01]  /*06f0*/  LDS R2, [UR12+0x1c] ;  /* 0x00001c0cff027984 */ /* 0x008ee20008000800 */
[C---:B----4-:R-:W-:Y:S01]  /*0700*/  SHF.L.U64.HI R6, R8.reuse, 0x1, R9 ;  /* 0x0000000108067819 */ /* 0x050fe20000010209 */
[----:B------:R-:W-:-:S03]  /*0710*/  IMAD.SHL.U32 R5, R8, 0x2, RZ ;  /* 0x0000000208057824 */ /* 0x000fc600078e00ff */
[--C-:B------:R-:W-:Y:S02]  /*0720*/  SHF.R.U32.HI R7, RZ, 0x4, R6.reuse ;  /* 0x00000004ff077819 */ /* 0x100fe40000011606 */
[----:B------:R-:W-:-:S05]  /*0730*/  SHF.R.U64 R5, R5, 0x4, R6 ;  /* 0x0000000405057819 */ /* 0x000fca0000001206 */
[----:B------:R4:W-:Y:S01]  /*0740*/  STS [UR12+0xc], R5 ;  /* 0x00000c05ff007988 */ /* 0x0009e2000800080c */
[----:B--2---:R-:W-:Y:S02]  /*0750*/  LOP3.LUT R3, R3, 0x7, RZ, 0xb8, !PT ;  /* 0x0000000703037812 */ /* 0x004fe400078eb8ff */
[----:B---3--:R-:W-:-:S03]  /*0760*/  LOP3.LUT R2, R2, 0xf, R7, 0xb8, !PT ;  /* 0x0000000f02027812 */ /* 0x008fc600078eb807 */
[----:B------:R4:W-:Y:S04]  /*0770*/  STS [UR12+0x34], R3 ;  /* 0x00003403ff007988 */ /* 0x0009e8000800080c */
[----:B------:R4:W-:Y:S02]  /*0780*/  STS [UR12+0x1c], R2 ;  /* 0x00001c02ff007988 */ /* 0x0009e4000800080c */
.L_x_11:
[----:B------:R-:W-:Y:S05]  /*0790*/  BSYNC.RECONVERGENT B0 ;  /* 0x0000000000007941 */ /* 0x000fea0003800200 */
.L_x_10:
[----:B------:R-:W-:Y:S04]  /*07a0*/  BSSY.RECONVERGENT B1, `(.L_x_12) ;  /* 0x000001a000017945 */ /* 0x000fe80003800200 */
[----:B------:R-:W-:Y:S04]  /*07b0*/  BSSY.RELIABLE B0, `(.L_x_13) ;  /* 0x0000015000007945 */ /* 0x000fe80003800100 */
[----:B------:R-:W-:Y:S05]  /*07c0*/  @P3 BRA `(.L_x_14) ;  /* 0x0000000000203947 */ /* 0x000fea0003800000 */
[----:B--234-:R-:W2:Y:S02]  /*07d0*/  LDS R2, [UR12+0x34] ;  /* 0x0000340cff027984 */ /* 0x01cea40008000800 */
[----:B--2---:R-:W-:-:S05]  /*07e0*/  LOP3.LUT R2, R2, 0x38, RZ, 0xb8, !PT ;  /* 0x0000003802027812 */ /* 0x004fca00078eb8ff */
[----:B------:R2:W-:Y:S01]  /*07f0*/  STS [UR12+0x34], R2 ;  /* 0x00003402ff007988 */ /* 0x0005e2000800080c */
[----:B------:R-:W-:Y:S05]  /*0800*/  @P3 BRA `(.L_x_15) ;  /* 0x0000000000203947 */ /* 0x000fea0003800000 */
[----:B--2---:R-:W2:Y:S01]  /*0810*/  LDS R2, [UR12+0x8] ;  /* 0x0000080cff027984 */ /* 0x004ea20008000800 */
[----:B------:R-:W-:-:S05]  /*0820*/  IMAD.MOV.U32 R3, RZ, RZ, 0x780 ;  /* 0x00000780ff037424 */ /* 0x000fca00078e00ff */
[----:B--2---:R-:W-:-:S05]  /*0830*/  LOP3.LUT R2, R2, 0x300, R3, 0xd8, !PT ;  /* 0x0000030002027812 */ /* 0x004fca00078ed803 */
[----:B------:R5:W-:Y:S02]  /*0840*/  STS [UR12+0x8], R2 ;  /* 0x00000802ff007988 */ /* 0x000be4000800080c */
.L_x_14:
[----:B------:R-:W-:Y:S05]  /*0850*/  @P3 BRA `(.L_x_16) ;  /* 0x0000000000283947 */ /* 0x000fea0003800000 */
[----:B--2345:R-:W2:Y:S02]  /*0860*/  LDS R2, [UR12+0x8] ;  /* 0x0000080cff027984 */ /* 0x03cea40008000800 */
[----:B--2---:R-:W-:-:S05]  /*0870*/  LOP3.LUT R2, R2, 0x1800, RZ, 0xb8, !PT ;  /* 0x0000180002027812 */ /* 0x004fca00078eb8ff */
[----:B------:R3:W-:Y:S02]  /*0880*/  STS [UR12+0x8], R2 ;  /* 0x00000802ff007988 */ /* 0x0007e4000800080c */
.L_x_15:
[----:B------:R-:W-:Y:S05]  /*0890*/  @P3 BREAK.RELIABLE B0 ;  /* 0x0000000000003942 */ /* 0x000fea0003800100 */
[----:B------:R-:W-:Y:S05]  /*08a0*/  @P3 BRA `(.L_x_17) ;  /* 0x0000000000243947 */ /* 0x000fea0003800000 */
[----:B------:R-:W4:Y:S01]  /*08b0*/  LDS R3, [UR12+0x8] ;  /* 0x0000080cff037984 */ /* 0x000f220008000800 */
[----:B--23--:R-:W-:-:S05]  /*08c0*/  IMAD.MOV.U32 R2, RZ, RZ, 0x6000 ;  /* 0x00006000ff027424 */ /* 0x00cfca00078e00ff */
[----:B----4-:R-:W-:-:S04]  /*08d0*/  LOP3.LUT R2, R3, 0x4000, R2, 0xd8, !PT ;  /* 0x0000400003027812 */ /* 0x010fc800078ed802 */
[----:B------:R-:W-:-:S05]  /*08e0*/  LOP3.LUT R2, R2, 0x400000, RZ, 0xb8, !PT ;  /* 0x0040000002027812 */ /* 0x000fca00078eb8ff */
[----:B------:R2:W-:Y:S02]  /*08f0*/  STS [UR12+0x8], R2 ;  /* 0x00000802ff007988 */ /* 0x0005e4000800080c */
.L_x_16:
[----:B------:R-:W-:Y:S05]  /*0900*/  BSYNC.RELIABLE B0 ;  /* 0x0000000000007941 */ /* 0x000fea0003800100 */
.L_x_13:
[----:B--2345:R-:W2:Y:S02]  /*0910*/  @!P3 LDS R2, [UR12+0x8] ;  /* 0x0000080cff02b984 */ /* 0x03cea40008000800 */
[----:B--2---:R-:W-:-:S05]  /*0920*/  @!P3 LOP3.LUT R2, R2, 0x8000, RZ, 0xb8, !PT ;  /* 0x000080000202b812 */ /* 0x004fca00078eb8ff */
[----:B------:R4:W-:Y:S02]  /*0930*/  @!P3 STS [UR12+0x8], R2 ;  /* 0x00000802ff00b988 */ /* 0x0009e4000800080c */
.L_x_17:
[----:B------:R-:W-:Y:S05]  /*0940*/  BSYNC.RECONVERGENT B1 ;  /* 0x0000000000017941 */ /* 0x000fea0003800200 */
.L_x_12:
[----:B------:R-:W-:Y:S05]  /*0950*/  WARPSYNC.ALL ;  /* 0x0000000000007948 */ /* 0x000fea0003800000 */
[----:B------:R-:W-:Y:S01]  /*0960*/  NOP ;  /* 0x0000000000007918 */ /* 0x000fe20000000000 */
[----:B------:R-:W5:Y:S02]  /*0970*/  LDC R5, c[0x0][0x39c] ;  /* 0x0000e700ff057b82 */ /* 0x000f640000000800 */
[----:B-----5:R-:W-:Y:S01]  /*0980*/  VIADD R5, R5, 0xffffffff ;  /* 0xffffffff05057836 */ /* 0x020fe20000000000 */
[----:B------:R-:W-:Y:S06]  /*0990*/  @P0 BRA `(.L_x_18) ;  /* 0x0000000000300947 */ /* 0x000fec0003800000 */
[----:B--234-:R-:W2:Y:S01]  /*09a0*/  S2R R2, SR_LANEID ;  /* 0x0000000000027919 */ /* 0x01cea20000000000 */
[----:B------:R-:W-:Y:S05]  /*09b0*/  WARPSYNC.ALL ;  /* 0x0000000000007948 */ /* 0x000fea0003800000 */
[----:B------:R-:W-:Y:S01]  /*09c0*/  NOP ;  /* 0x0000000000007918 */ /* 0x000fe20000000000 */
[----:B--2---:R-:W-:-:S05]  /*09d0*/  IMAD.SHL.U32 R6, R2, 0x4, RZ ;  /* 0x0000000402067824 */ /* 0x004fca00078e00ff */
[----:B------:R-:W2:Y:S01]  /*09e0*/  LDS R7, [R6+UR12] ;  /* 0x0000000c06077984 */ /* 0x000ea20008000800 */
[----:B------:R-:W-:-:S05]  /*09f0*/  IADD3 R2, P1, PT, R6, UR20, RZ ;  /* 0x0000001406027c10 */ /* 0x000fca000ff3e0ff */
[----:B------:R-:W-:-:S05]  /*0a00*/  IMAD.X R3, RZ, RZ, UR21, P1 ;  /* 0x00000015ff037e24 */ /* 0x000fca00088e06ff */
[----:B--2---:R5:W2:Y:S01]  /*0a10*/  ATOMG.E.EXCH.STRONG.GPU PT, RZ, [R2], R7 ;  /* 0x0000000702ff73a8 */ /* 0x004aa200041ee100 */
[----:B------:R-:W-:-:S04]  /*0a20*/  DEPBAR {5,4,3,2,1,0} ;  /* 0x0000003f0000791a */ /* 0x000fc80000000000 */
[----:B------:R-:W3:Y:S02]  /*0a30*/  CCTL.E.C.LDCU.IV.DEEP [UR20] ;  /* 0x0000000014007540 */ /* 0x000ee40009c08000 */
[----:B---3--:R5:W-:Y:S01]  /*0a40*/  UTMACCTL.IV [UR20] ;  /* 0x00000000140079b9 */ /* 0x008be20008000000 */
[----:B------:R-:W-:Y:S01]  /*0a50*/  NOP ;  /* 0x0000000000007918 */ /* 0x000fe20000000000 */
.L_x_18:
[----:B------:R-:W-:Y:S05]  /*0a60*/  @P0 BRA `(.L_x_19) ;  /* 0x00000000000c0947 */ /* 0x000fea0003800000 */
[----:B------:R0:W-:Y:S01]  /*0a70*/  UTMACMDFLUSH ;  /* 0x00000000000079b7 */ /* 0x0001e20000000000 */
[----:B------:R-:W-:Y:S05]  /*0a80*/  @P0 BRA `(.L_x_19) ;  /* 0x0000000000040947 */ /* 0x000fea0003800000 */
[----:B------:R-:W-:-:S04]  /*0a90*/  DEPBAR.LE SB0, 0x0 ;  /* 0x000080000000791a */ /* 0x000fc80000000000 */
.L_x_19:
[----:B------:R-:W-:Y:S05]  /*0aa0*/  WARPSYNC.ALL ;  /* 0x0000000000007948 */ /* 0x000fea0003800000 */
[----:B------:R-:W-:Y:S01]  /*0ab0*/  NOP ;  /* 0x0000000000007918 */ /* 0x000fe20000000000 */
[----:B--2---:R-:W-:Y:S06]  /*0ac0*/  BAR.SYNC.DEFER_BLOCKING 0x0 ;  /* 0x0000000000007b1d */ /* 0x004fec0000010000 */
[----:B------:R-:W-:Y:S02]  /*0ad0*/  BSSY.RECONVERGENT B1, `(.L_x_20) ;  /* 0x000000b000017945 */ /* 0x000fe40003800200 */
[----:B------:R-:W-:Y:S06]  /*0ae0*/  BAR.SYNC.DEFER_BLOCKING 0x0 ;  /* 0x0000000000007b1d */ /* 0x000fec0000010000 */
[----:B------:R2:W-:Y:S01]  /*0af0*/  @!P0 STS [R11], RZ ;  /* 0x000000ff0b008388 */ /* 0x0005e20000000800 */
[----:B------:R-:W-:Y:S01]  /*0b00*/  NOP ;  /* 0x0000000000007918 */ /* 0x000fe20000000000 */
[----:B------:R-:W-:Y:S05]  /*0b10*/  @P3 BRA `(.L_x_21) ;  /* 0x0000000000183947 */ /* 0x000fea0003800000 */
[----:B---345:R-:W3:Y:S01]  /*0b20*/  LDS R2, [UR12+0x8] ;  /* 0x0000080cff027984 */ /* 0x038ee20008000800 */
[----:B------:R-:W4:Y:S01]  /*0b30*/  LDC.64 R6, c[0x0][0x388] ;  /* 0x0000e200ff067b82 */ /* 0x000f220000000a00 */
[----:B------:R-:W-:Y:S02]  /*0b40*/  IMAD.MOV.U32 R3, RZ, RZ, 0x70 ;  /* 0x00000070ff037424 */ /* 0x000fe400078e00ff */
[----:B----4-:R4:W-:Y:S03]  /*0b50*/  STS.64 [UR12], R6 ;  /* 0x00000006ff007988 */ /* 0x0109e60008000a0c */
[----:B---3--:R-:W-:-:S05]  /*0b60*/  LOP3.LUT R2, R2, 0x10, R3, 0xd8, !PT ;  /* 0x0000001002027812 */ /* 0x008fca00078ed803 */
[----:B------:R4:W-:Y:S02]  /*0b70*/  STS [UR12+0x8], R2 ;  /* 0x00000802ff007988 */ /* 0x0009e4000800080c */
.L_x_21:
[----:B-----5:R-:W-:Y:S05]  /*0b80*/  BSYNC.RECONVERGENT B1 ;  /* 0x0000000000017941 */ /* 0x020fea0003800200 */
.L_x_20:
[----:B------:R-:W-:Y:S04]  /*0b90*/  BSSY.RECONVERGENT B1, `(.L_x_22) ;  /* 0x000000a000017945 */ /* 0x000fe80003800200 */
[----:B------:R-:W-:Y:S05]  /*0ba0*/  @P3 BRA `(.L_x_23) ;  /* 0x0000000000203947 */ /* 0x000fea0003800000 */
[----:B---34-:R-:W3:Y:S01]  /*0bb0*/  LDS R2, [UR12+0x34] ;  /* 0x0000340cff027984 */ /* 0x018ee20008000800 */
[----:B------:R-:W-:Y:S02]  /*0bc0*/  IMAD.MOV.U32 R3, RZ, RZ, 0x3f000000 ;  /* 0x3f000000ff037424 */ /* 0x000fe400078e00ff */
[----:B------:R-:W-:Y:S01]  /*0bd0*/  @!P3 IMAD.MOV.U32 R6, RZ, RZ, 0x1f ;  /* 0x0000001fff06b424 */ /* 0x000fe200078e00ff */
[----:B------:R-:W4:Y:S02]  /*0be0*/  @!P3 LDS R7, [UR12+0x38] ;  /* 0x0000380cff07b984 */ /* 0x000f240008000800 */
[----:B---3--:R-:W-:Y:S02]  /*0bf0*/  LOP3.LUT R2, R2, 0xff000000, R3, 0xb8, !PT ;  /* 0xff00000002027812 */ /* 0x008fe400078eb803 */
[----:B----4-:R-:W-:-:S03]  /*0c00*/  @!P3 LOP3.LUT R3, R7, 0xff, R6, 0xb8, !PT ;  /* 0x000000ff0703b812 */ /* 0x010fc600078eb806 */
[----:B------:R5:W-:Y:S04]  /*0c10*/  STS [UR12+0x34], R2 ;  /* 0x00003402ff007988 */ /* 0x000be8000800080c */
[----:B------:R5:W-:Y:S02]  /*0c20*/  @!P3 STS [UR12+0x38], R3 ;  /* 0x00003803ff00b988 */ /* 0x000be4000800080c */
.L_x_23:
[----:B------:R-:W-:Y:S05]  /*0c30*/  BSYNC.RECONVERGENT B1 ;  /* 0x0000000000017941 */ /* 0x000fea0003800200 */
.L_x_22:
[----:B------:R-:W-:Y:S04]  /*0c40*/  BSSY.RECONVERGENT B1, `(.L_x_24) ;  /* 0x0000004000017945 */ /* 0x000fe80003800200 */
[----:B------:R-:W-:Y:S05]  /*0c50*/  @P3 BRA `(.L_x_25) ;  /* 0x0000000000083947 */ /* 0x000fea0003800000 */
[----:B------:R2:W-:Y:S04]  /*0c60*/  STS [UR12+0x24], R12 ;  /* 0x0000240cff007988 */ /* 0x0005e8000800080c */
[----:B------:R2:W-:Y:S02]  /*0c70*/  STS [UR12+0x20], R5 ;  /* 0x00002005ff007988 */ /* 0x0005e4000800080c */
.L_x_25:
[----:B------:R-:W-:Y:S05]  /*0c80*/  BSYNC.RECONVERGENT B1 ;  /* 0x0000000000017941 */ /* 0x000fea0003800200 */
.L_x_24:
[----:B------:R-:W-:Y:S04]  /*0c90*/  BSSY.RECONVERGENT B1, `(.L_x_26) ;  /* 0x000000e000017945 */ /* 0x000fe80003800200 */
[----:B------:R-:W-:Y:S05]  /*0ca0*/  @P3 BRA `(.L_x_27) ;  /* 0x0000000000303947 */ /* 0x000fea0003800000 */
[----:B-----5:R-:W5:Y:S01]  /*0cb0*/  LDS R3, [UR12+0x34] ;  /* 0x0000340cff037984 */ /* 0x020f620008000800 */
[----:B----4-:R-:W4:Y:S03]  /*0cc0*/  LDC.64 R6, c[0x0][0x3b0] ;  /* 0x0000ec00ff067b82 */ /* 0x010f260000000a00 */
[----:B---3--:R-:W3:Y:S01]  /*0cd0*/  LDS R2, [UR12+0x1c] ;  /* 0x00001c0cff027984 */ /* 0x008ee20008000800 */
[C---:B----4-:R-:W-:Y:S01]  /*0ce0*/  SHF.L.U64.HI R7, R6.reuse, 0x1, R7 ;  /* 0x0000000106077819 */ /* 0x050fe20000010207 */
[----:B------:R-:W-:-:S03]  /*0cf0*/  IMAD.SHL.U32 R6, R6, 0x2, RZ ;  /* 0x0000000206067824 */ /* 0x000fc600078e00ff */
[--C-:B------:R-:W-:Y:S02]  /*0d00*/  SHF.R.U32.HI R9, RZ, 0x4, R7.reuse ;  /* 0x00000004ff097819 */ /* 0x100fe40000011607 */
[----:B------:R-:W-:-:S05]  /*0d10*/  SHF.R.U64 R6, R6, 0x4, R7 ;  /* 0x0000000406067819 */ /* 0x000fca0000001207 */
[----:B------:R4:W-:Y:S01]  /*0d20*/  STS [UR12+0xc], R6 ;  /* 0x00000c06ff007988 */ /* 0x0009e2000800080c */
[----:B-----5:R-:W-:Y:S02]  /*0d30*/  LOP3.LUT R3, R3, 0x7, RZ, 0xb8, !PT ;  /* 0x0000000703037812 */ /* 0x020fe400078eb8ff */
[----:B---3--:R-:W-:-:S03]  /*0d40*/  LOP3.LUT R2, R2, 0xf, R9, 0xb8, !PT ;  /* 0x0000000f02027812 */ /* 0x008fc600078eb809 */
[----:B------:R4:W-:Y:S04]  /*0d50*/  STS [UR12+0x34], R3 ;  /* 0x00003403ff007988 */ /* 0x0009e8000800080c */
[----:B------:R4:W-:Y:S02]  /*0d60*/  STS [UR12+0x1c], R2 ;  /* 0x00001c02ff007988 */ /* 0x0009e4000800080c */
.L_x_27:
[----:B------:R-:W-:Y:S05]  /*0d70*/  BSYNC.RECONVERGENT B1 ;  /* 0x0000000000017941 */ /* 0x000fea0003800200 */
.L_x_26:
[----:B------:R-:W-:Y:S04]  /*0d80*/  BSSY.RECONVERGENT B2, `(.L_x_28) ;  /* 0x000001a000027945 */ /* 0x000fe80003800200 */
[----:B------:R-:W-:Y:S04]  /*0d90*/  BSSY.RELIABLE B1, `(.L_x_29) ;  /* 0x0000015000017945 */ /* 0x000fe80003800100 */
[----:B------:R-:W-:Y:S05]  /*0da0*/  @P3 BRA `(.L_x_30) ;  /* 0x0000000000203947 */ /* 0x000fea0003800000 */
[----:B---345:R-:W3:Y:S02]  /*0db0*/  LDS R2, [UR12+0x34] ;  /* 0x0000340cff027984 */ /* 0x038ee40008000800 */
[----:B---3--:R-:W-:-:S05]  /*0dc0*/  LOP3.LUT R2, R2, 0x38, RZ, 0xb8, !PT ;  /* 0x0000003802027812 */ /* 0x008fca00078eb8ff */
[----:B------:R3:W-:Y:S01]  /*0dd0*/  STS [UR12+0x34], R2 ;  /* 0x00003402ff007988 */ /* 0x0007e2000800080c */
[----:B------:R-:W-:Y:S05]  /*0de0*/  @P3 BRA `(.L_x_31) ;  /* 0x0000000000203947 */ /* 0x000fea0003800000 */
[----:B---3--:R-:W3:Y:S01]  /*0df0*/  LDS R2, [UR12+0x8] ;  /* 0x0000080cff027984 */ /* 0x008ee20008000800 */
[----:B------:R-:W-:-:S05]  /*0e00*/  IMAD.MOV.U32 R3, RZ, RZ, 0x780 ;  /* 0x00000780ff037424 */ /* 0x000fca00078e00ff */
[----:B---3--:R-:W-:-:S05]  /*0e10*/  LOP3.LUT R2, R2, 0x300, R3, 0xd8, !PT ;  /* 0x0000030002027812 */ /* 0x008fca00078ed803 */
[----:B------:R3:W-:Y:S02]  /*0e20*/  STS [UR12+0x8], R2 ;  /* 0x00000802ff007988 */ /* 0x0007e4000800080c */
.L_x_30:
[----:B------:R-:W-:Y:S05]  /*0e30*/  @P3 BRA `(.L_x_32) ;  /* 0x0000000000283947 */ /* 0x000fea0003800000 */
[----:B---345:R-:W3:Y:S02]  /*0e40*/  LDS R2, [UR12+0x8] ;  /* 0x0000080cff027984 */ /* 0x038ee40008000800 */
[----:B---3--:R-:W-:-:S05]  /*0e50*/  LOP3.LUT R2, R2, 0x1800, RZ, 0xb8, !PT ;  /* 0x0000180002027812 */ /* 0x008fca00078eb8ff */
[----:B------:R4:W-:Y:S02]  /*0e60*/  STS [UR12+0x8], R2 ;  /* 0x00000802ff007988 */ /* 0x0009e4000800080c */
.L_x_31:
[----:B------:R-:W-:Y:S05]  /*0e70*/  @P3 BREAK.RELIABLE B1 ;  /* 0x0000000000013942 */ /* 0x000fea0003800100 */
[----:B------:R-:W-:Y:S05]  /*0e80*/  @P3 BRA `(.L_x_33) ;  /* 0x0000000000243947 */ /* 0x000fea0003800000 */
[----:B---34-:R-:W3:Y:S01]  /*0e90*/  LDS R2, [UR12+0x8] ;  /* 0x0000080cff027984 */ /* 0x018ee20008000800 */
[----:B------:R-:W-:-:S05]  /*0ea0*/  IMAD.MOV.U32 R3, RZ, RZ, 0x6000 ;  /* 0x00006000ff037424 */ /* 0x000fca00078e00ff */
[----:B---3--:R-:W-:-:S04]  /*0eb0*/  LOP3.LUT R2, R2, 0x6000, R3, 0xd8, !PT ;  /* 0x0000600002027812 */ /* 0x008fc800078ed803 */
[----:B------:R-:W-:-:S05]  /*0ec0*/  LOP3.LUT R2, R2, 0x400000, RZ, 0xb8, !PT ;  /* 0x0040000002027812 */ /* 0x000fca00078eb8ff */
[----:B------:R3:W-:Y:S02]  /*0ed0*/  STS [UR12+0x8], R2 ;  /* 0x00000802ff007988 */ /* 0x0007e4000800080c */
.L_x_32:
[----:B------:R-:W-:Y:S05]  /*0ee0*/  BSYNC.RELIABLE B1 ;  /* 0x0000000000017941 */ /* 0x000fea0003800100 */
.L_x_29:
[----:B---345:R-:W3:Y:S02]  /*0ef0*/  @!P3 LDS R2, [UR12+0x8] ;  /* 0x0000080cff02b984 */ /* 0x038ee40008000800 */
[----:B---3--:R-:W-:-:S05]  /*0f00*/  @!P3 LOP3.LUT R2, R2, 0x8000, RZ, 0xb8, !PT ;  /* 0x000080000202b812 */ /* 0x008fca00078eb8ff */
[----:B------:R5:W-:Y:S02]  /*0f10*/  @!P3 STS [UR12+0x8], R2 ;  /* 0x00000802ff00b988 */ /* 0x000be4000800080c */
.L_x_33:
[----:B------:R-:W-:Y:S05]  /*0f20*/  BSYNC.RECONVERGENT B2 ;  /* 0x0000000000027941 */ /* 0x000fea0003800200 */
.L_x_28:
[----:B------:R-:W-:Y:S05]  /*0f30*/  WARPSYNC.ALL ;  /* 0x0000000000007948 */ /* 0x000fea0003800000 */
[----:B------:R-:W-:Y:S01]  /*0f40*/  NOP ;  /* 0x0000000000007918 */ /* 0x000fe20000000000 */
[----:B------:R-:W-:-:S04]  /*0f50*/  UIADD3 UR5, UPT, UPT, UR4, 0x80, URZ ;  /* 0x0000008004057890 */ /* 0x000fc8000fffe0ff */
[----:B------:R-:W-:-:S04]  /*0f60*/  UIADD3 UR22, UP0, UPT, UR5, UR14, URZ ;  /* 0x0000000e05167290 */ /* 0x000fc8000ff1e0ff */
[----:B------:R-:W-:Y:S01]  /*0f70*/  ULEA.HI.X.SX32 UR23, UR5, UR15, 0x1, UP0 ;  /* 0x0000000f05177291 */ /* 0x000fe200080f0eff */
[----:B------:R-:W-:Y:S11]  /*0f80*/  @P0 BRA `(.L_x_34) ;  /* 0x0000000000300947 */ /* 0x000ff60003800000 */
[----:B---345:R-:W3:Y:S01]  /*0f90*/  S2R R2, SR_LANEID ;  /* 0x0000000000027919 */ /* 0x038ee20000000000 */
[----:B------:R-:W-:Y:S05]  /*0fa0*/  WARPSYNC.ALL ;  /* 0x0000000000007948 */ /* 0x000fea0003800000 */
[----:B------:R-:W-:Y:S01]  /*0fb0*/  NOP ;  /* 0x0000000000007918 */ /* 0x000fe20000000000 */
[----:B---3--:R-:W-:-:S05]  /*0fc0*/  IMAD.SHL.U32 R6, R2, 0x4, RZ ;  /* 0x0000000402067824 */ /* 0x008fca00078e00ff */
[----:B------:R-:W3:Y:S01]  /*0fd0*/  LDS R7, [R6+UR12] ;  /* 0x0000000c06077984 */ /* 0x000ee20008000800 */
[----:B------:R-:W-:-:S05]  /*0fe0*/  IADD3 R2, P1, PT, R6, UR22, RZ ;  /* 0x0000001606027c10 */ /* 0x000fca000ff3e0ff */
[----:B------:R-:W-:-:S05]  /*0ff0*/  IMAD.X R3, RZ, RZ, UR23, P1 ;  /* 0x00000017ff037e24 */ /* 0x000fca00088e06ff */
[----:B---3--:R3:W4:Y:S01]  /*1000*/  ATOMG.E.EXCH.STRONG.GPU PT, RZ, [R2], R7 ;  /* 0x0000000702ff73a8 */ /* 0x00872200041ee100 */
[----:B------:R-:W-:-:S04]  /*1010*/  DEPBAR {5,4,3,2,1,0} ;  /* 0x0000003f0000791a */ /* 0x000fc80000000000 */
[----:B------:R-:W5:Y:S02]  /*1020*/  CCTL.E.C.LDCU.IV.DEEP [UR22] ;  /* 0x0000000016007540 */ /* 0x000f640009c08000 */
[----:B-----5:R3:W-:Y:S01]  /*1030*/  UTMACCTL.IV [UR22] ;  /* 0x00000000160079b9 */ /* 0x0207e20008000000 */
[----:B------:R-:W-:Y:S01]  /*1040*/  NOP ;  /* 0x0000000000007918 */ /* 0x000fe20000000000 */
.L_x_34:
[----:B------:R-:W-:Y:S05]  /*1050*/  @P0 BRA `(.L_x_35) ;  /* 0x00000000000c0947 */ /* 0x000fea0003800000 */
[----:B------:R0:W-:Y:S01]  /*1060*/  UTMACMDFLUSH ;  /* 0x00000000000079b7 */ /* 0x0001e20000000000 */
[----:B------:R-:W-:Y:S05]  /*1070*/  @P0 BRA `(.L_x_35) ;  /* 0x0000000000040947 */ /* 0x000fea0003800000 */
[----:B------:R-:W-:-:S04]  /*1080*/  DEPBAR.LE SB0, 0x0 ;  /* 0x000080000000791a */ /* 0x000fc80000000000 */
.L_x_35:
[----:B------:R-:W-:Y:S05]  /*1090*/  WARPSYNC.ALL ;  /* 0x0000000000007948 */ /* 0x000fea0003800000 */
[----:B------:R-:W-:Y:S01]  /*10a0*/  NOP ;  /* 0x0000000000007918 */ /* 0x000fe20000000000 */
[----:B----4-:R-:W-:Y:S06]  /*10b0*/  BAR.SYNC.DEFER_BLOCKING 0x0 ;  /* 0x0000000000007b1d */ /* 0x010fec0000010000 */
[----:B------:R-:W-:Y:S02]  /*10c0*/  BSSY.RECONVERGENT B2, `(.L_x_36) ;  /* 0x000000b000027945 */ /* 0x000fe40003800200 */
[----:B------:R-:W-:Y:S06]  /*10d0*/  BAR.SYNC.DEFER_BLOCKING 0x0 ;  /* 0x0000000000007b1d */ /* 0x000fec0000010000 */
[----:B------:R4:W-:Y:S01]  /*10e0*/  @!P0 STS [R11], RZ ;  /* 0x000000ff0b008388 */ /* 0x0009e20000000800 */
[----:B------:R-:W-:Y:S01]  /*10f0*/  NOP ;  /* 0x0000000000007918 */ /* 0x000fe20000000000 */
[----:B------:R-:W-:Y:S05]  /*1100*/  @P3 BRA `(.L_x_37) ;  /* 0x0000000000183947 */ /* 0x000fea0003800000 */
[----:B---3-5:R-:W3:Y:S01]  /*1110*/  LDS R2, [UR12+0x8] ;  /* 0x0000080cff027984 */ /* 0x028ee20008000800 */
[----:B------:R-:W5:Y:S01]  /*1120*/  LDC.64 R6, c[0x0][0x390] ;  /* 0x0000e400ff067b82 */ /* 0x000f620000000a00 */
[----:B------:R-:W-:Y:S02]  /*1130*/  IMAD.MOV.U32 R3, RZ, RZ, 0x70 ;  /* 0x00000070ff037424 */ /* 0x000fe400078e00ff */
[----:B-----5:R5:W-:Y:S03]  /*1140*/  STS.64 [UR12], R6 ;  /* 0x00000006ff007988 */ /* 0x020be60008000a0c */
[----:B---3--:R-:W-:-:S05]  /*1150*/  LOP3.LUT R2, R2, 0x10, R3, 0xd8, !PT ;  /* 0x0000001002027812 */ /* 0x008fca00078ed803 */
[----:B------:R5:W-:Y:S02]  /*1160*/  STS [UR12+0x8], R2 ;  /* 0x00000802ff007988 */ /* 0x000be4000800080c */
.L_x_37:
[----:B---3--:R-:W-:Y:S05]  /*1170*/  BSYNC.RECONVERGENT B2 ;  /* 0x0000000000027941 */ /* 0x008fea0003800200 */
.L_x_36:
[----:B------:R-:W-:Y:S04]  /*1180*/  BSSY.RECONVERGENT B3, `(.L_x_38) ;  /* 0x0000011000037945 */ /* 0x000fe80003800200 */
[----:B------:R-:W-:Y:S04]  /*1190*/  BSSY.RELIABLE B2, `(.L_x_39) ;  /* 0x000000e000027945 */ /* 0x000fe80003800100 */
[----:B------:R-:W-:Y:S05]  /*11a0*/  @P3 BRA `(.L_x_40) ;  /* 0x0000000000243947 */ /* 0x000fea0003800000 */
[----:B-----5:R-:W3:Y:S01]  /*11b0*/  LDS R2, [UR12+0x34] ;  /* 0x0000340cff027984 */ /* 0x020ee20008000800 */
[----:B------:R-:W-:-:S05]  /*11c0*/  IMAD.MOV.U32 R3, RZ, RZ, 0x3f000000 ;  /* 0x3f000000ff037424 */ /* 0x000fca00078e00ff */
[----:B---3--:R-:W-:-:S05]  /*11d0*/  LOP3.LUT R2, R2, 0xff000000, R3, 0xb8, !PT ;  /* 0xff00000002027812 */ /* 0x008fca00078eb803 */
[----:B------:R3:W-:Y:S01]  /*11e0*/  STS [UR12+0x34], R2 ;  /* 0x00003402ff007988 */ /* 0x0007e2000800080c */
[----:B------:R-:W-:Y:S05]  /*11f0*/  @P3 BRA `(.L_x_41) ;  /* 0x00000000001c3947 */ /* 0x000fea0003800000 */
[----:B---3--:R-:W3:Y:S01]  /*1200*/  LDS R2, [UR12+0x38] ;  /* 0x0000380cff027984 */ /* 0x008ee20008000800 */
[----:B------:R-:W-:-:S05]  /*1210*/  IMAD.MOV.U32 R3, RZ, RZ, 0x3f ;  /* 0x0000003fff037424 */ /* 0x000fca00078e00ff */
[----:B---3--:R-:W-:-:S05]  /*1220*/  LOP3.LUT R2, R2, 0xff, R3, 0xb8, !PT ;  /* 0x000000ff02027812 */ /* 0x008fca00078eb803 */
[----:B------:R3:W-:Y:S02]  /*1230*/  STS [UR12+0x38], R2 ;  /* 0x00003802ff007988 */ /* 0x0007e4000800080c */
.L_x_40:
[----:B------:R-:W-:Y:S05]  /*1240*/  @P3 BREAK.RELIABLE B2 ;  /* 0x0000000000023942 */ /* 0x000fea0003800100 */
[----:B------:R-:W-:Y:S05]  /*1250*/  @P3 BRA `(.L_x_42) ;  /* 0x00000000000c3947 */ /* 0x000fea0003800000 */
[----:B------:R2:W-:Y:S02]  /*1260*/  STS [UR12+0x20], R5 ;  /* 0x00002005ff007988 */ /* 0x0005e4000800080c */
.L_x_41:
[----:B------:R-:W-:Y:S05]  /*1270*/  BSYNC.RELIABLE B2 ;  /* 0x0000000000027941 */ /* 0x000fea0003800100 */
.L_x_39:
[----:B------:R2:W-:Y:S02]  /*1280*/  @!P3 STS [UR12+0x24], R4 ;  /* 0x00002404ff00b988 */ /* 0x0005e4000800080c */
.L_x_42:
[----:B------:R-:W-:Y:S05]  /*1290*/  BSYNC.RECONVERGENT B3 ;  /* 0x0000000000037941 */ /* 0x000fea0003800200 */
.L_x_38:
[----:B------:R-:W-:Y:S05]  /*12a0*/  WARPSYNC.ALL ;  /* 0x0000000000007948 */ /* 0x000fea0003800000 */
[----:B------:R-:W-:Y:S01]  /*12b0*/  NOP ;  /* 0x0000000000007918 */ /* 0x000fe20000000000 */
[----:B------:R-:W-:Y:S04]  /*12c0*/  BSSY.RECONVERGENT B3, `(.L_x_43) ;  /* 0x000000e000037945 */ /* 0x000fe80003800200 */
[----:B------:R-:W-:Y:S05]  /*12d0*/  @P3 BRA `(.L_x_44) ;  /* 0x0000000000303947 */ /* 0x000fea0003800000 */
[----:B------:R-:W2:Y:S02]  /*12e0*/  LDS R3, [UR12+0x34] ;  /* 0x0000340cff037984 */ /* 0x000ea40008000800 */
[----:B--2---:R-:W2:Y:S02]  /*12f0*/  LDC.64 R4, c[0x0][0x3b8] ;  /* 0x0000ee00ff047b82 */ /* 0x004ea40000000a00 */
[----:B---3-5:R-:W3:Y:S01]  /*1300*/  LDS R2, [UR12+0x1c] ;  /* 0x00001c0cff027984 */ /* 0x028ee20008000800 */
[C---:B--2---:R-:W-:Y:S01]  /*1310*/  SHF.L.U64.HI R5, R4.reuse, 0x1, R5 ;  /* 0x0000000104057819 */ /* 0x044fe20000010205 */
[----:B------:R-:W-:-:S03]  /*1320*/  IMAD.SHL.U32 R4, R4, 0x2, RZ ;  /* 0x0000000204047824 */ /* 0x000fc600078e00ff */
[--C-:B------:R-:W-:Y:S02]  /*1330*/  SHF.R.U32.HI R7, RZ, 0x4, R5.reuse ;  /* 0x00000004ff077819 */ /* 0x100fe40000011605 */
[----:B------:R-:W-:-:S05]  /*1340*/  SHF.R.U64 R4, R4, 0x4, R5 ;  /* 0x0000000404047819 */ /* 0x000fca0000001205 */
[----:B------:R2:W-:Y:S01]  /*1350*/  STS [UR12+0xc], R4 ;  /* 0x00000c04ff007988 */ /* 0x0005e2000800080c */
[----:B------:R-:W-:Y:S02]  /*1360*/  LOP3.LUT R3, R3, 0x7, RZ, 0xb8, !PT ;  /* 0x0000000703037812 */ /* 0x000fe400078eb8ff */
[----:B---3--:R-:W-:-:S03]  /*1370*/  LOP3.LUT R2, R2, 0xf, R7, 0xb8, !PT ;  /* 0x0000000f02027812 */ /* 0x008fc600078eb807 */
[----:B------:R2:W-:Y:S04]  /*1380*/  STS [UR12+0x34], R3 ;  /* 0x00003403ff007988 */ /* 0x0005e8000800080c */
[----:B------:R2:W-:Y:S02]  /*1390*/  STS [UR12+0x1c], R2 ;  /* 0x00001c02ff007988 */ /* 0x0005e4000800080c */
.L_x_44:
[----:B------:R-:W-:Y:S05]  /*13a0*/  BSYNC.RECONVERGENT B3 ;  /* 0x0000000000037941 */ /* 0x000fea0003800200 */
.L_x_43:
[----:B------:R-:W-:Y:S04]  /*13b0*/  BSSY.RECONVERGENT B4, `(.L_x_45) ;  /* 0x000001a000047945 */ /* 0x000fe80003800200 */
[----:B------:R-:W-:Y:S04]  /*13c0*/  BSSY.RELIABLE B3, `(.L_x_46) ;  /* 0x0000015000037945 */ /* 0x000fe80003800100 */
[----:B------:R-:W-:Y:S05]  /*13d0*/  @P3 BRA `(.L_x_47) ;  /* 0x0000000000203947 */ /* 0x000fea0003800000 */
[----:B--23-5:R-:W2:Y:S02]  /*13e0*/  LDS R2, [UR12+0x34] ;  /* 0x0000340cff027984 */ /* 0x02cea40008000800 */
[----:B--2---:R-:W-:-:S05]  /*13f0*/  LOP3.LUT R2, R2, 0x38, RZ, 0xb8, !PT ;  /* 0x0000003802027812 */ /* 0x004fca00078eb8ff */
[----:B------:R2:W-:Y:S01]  /*1400*/  STS [UR12+0x34], R2 ;  /* 0x00003402ff007988 */ /* 0x0005e2000800080c */
[----:B------:R-:W-:Y:S05]  /*1410*/  @P3 BRA `(.L_x_48) ;  /* 0x0000000000203947 */ /* 0x000fea0003800000 */
[----:B--2---:R-:W2:Y:S01]  /*1420*/  LDS R2, [UR12+0x8] ;  /* 0x0000080cff027984 */ /* 0x004ea20008000800 */
[----:B------:R-:W-:-:S05]  /*1430*/  IMAD.MOV.U32 R3, RZ, RZ, 0x780 ;  /* 0x00000780ff037424 */ /* 0x000fca00078e00ff */
[----:B--2---:R-:W-:-:S05]  /*1440*/  LOP3.LUT R2, R2, 0x300, R3, 0xd8, !PT ;  /* 0x0000030002027812 */ /* 0x004fca00078ed803 */
[----:B------:R2:W-:Y:S02]  /*1450*/  STS [UR12+0x8], R2 ;  /* 0x00000802ff007988 */ /* 0x0005e4000800080c */
.L_x_47:
[----:B------:R-:W-:Y:S05]  /*1460*/  @P3 BRA `(.L_x_49) ;  /* 0x0000000000283947 */ /* 0x000fea0003800000 */
[----:B--23-5:R-:W2:Y:S02]  /*1470*/  LDS R2, [UR12+0x8] ;  /* 0x0000080cff027984 */ /* 0x02cea40008000800 */
[----:B--2---:R-:W-:-:S05]  /*1480*/  LOP3.LUT R2, R2, 0x1800, RZ, 0xb8, !PT ;  /* 0x0000180002027812 */ /* 0x004fca00078eb8ff */
[----:B------:R3:W-:Y:S02]  /*1490*/  STS [UR12+0x8], R2 ;  /* 0x00000802ff007988 */ /* 0x0007e4000800080c */
.L_x_48:
[----:B------:R-:W-:Y:S05]  /*14a0*/  @P3 BREAK.RELIABLE B3 ;  /* 0x0000000000033942 */ /* 0x000fea0003800100 */
[----:B------:R-:W-:Y:S05]  /*14b0*/  @P3 BRA `(.L_x_50) ;  /* 0x0000000000243947 */ /* 0x000fea0003800000 */
[----:B--23--:R-:W2:Y:S01]  /*14c0*/  LDS R2, [UR12+0x8] ;  /* 0x0000080cff027984 */ /* 0x00cea20008000800 */
[----:B------:R-:W-:-:S05]  /*14d0*/  IMAD.MOV.U32 R3, RZ, RZ, 0x6000 ;  /* 0x00006000ff037424 */ /* 0x000fca00078e00ff */
[----:B--2---:R-:W-:-:S04]  /*14e0*/  LOP3.LUT R2, R2, 0x6000, R3, 0xd8, !PT ;  /* 0x0000600002027812 */ /* 0x004fc800078ed803 */
[----:B------:R-:W-:-:S05]  /*14f0*/  LOP3.LUT R2, R2, 0x400000, RZ, 0xb8, !PT ;  /* 0x0040000002027812 */ /* 0x000fca00078eb8ff */
[----:B------:R2:W-:Y:S02]  /*1500*/  STS [UR12+0x8], R2 ;  /* 0x00000802ff007988 */ /* 0x0005e4000800080c */
.L_x_49:
[----:B------:R-:W-:Y:S05]  /*1510*/  BSYNC.RELIABLE B3 ;  /* 0x0000000000037941 */ /* 0x000fea0003800100 */
.L_x_46:
[----:B--23-5:R-:W2:Y:S02]  /*1520*/  @!P3 LDS R2, [UR12+0x8] ;  /* 0x0000080cff02b984 */ /* 0x02cea40008000800 */
[----:B--2---:R-:W-:-:S05]  /*1530*/  @!P3 LOP3.LUT R2, R2, 0x8000, RZ, 0xb8, !PT ;  /* 0x000080000202b812 */ /* 0x004fca00078eb8ff */
[----:B------:R5:W-:Y:S02]  /*1540*/  @!P3 STS [UR12+0x8], R2 ;  /* 0x00000802ff00b988 */ /* 0x000be4000800080c */
.L_x_50:
[----:B------:R-:W-:Y:S05]  /*1550*/  BSYNC.RECONVERGENT B4 ;  /* 0x0000000000047941 */ /* 0x000fea0003800200 */
.L_x_45:
[----:B------:R-:W-:Y:S05]  /*1560*/  WARPSYNC.ALL ;  /* 0x0000000000007948 */ /* 0x000fea0003800000 */
[----:B------:R-:W-:Y:S01]  /*1570*/  NOP ;  /* 0x0000000000007918 */ /* 0x000fe20000000000 */
[----:B------:R-:W-:-:S04]  /*1580*/  UIADD3 UR4, UPT, UPT, UR4, 0x100, URZ ;  /* 0x0000010004047890 */ /* 0x000fc8000fffe0ff */
[----:B------:R-:W-:-:S04]  /*1590*/  UIADD3 UR14, UP0, UPT, UR4, UR14, URZ ;  /* 0x0000000e040e7290 */ /* 0x000fc8000ff1e0ff */
[----:B------:R-:W-:Y:S01]  /*15a0*/  ULEA.HI.X.SX32 UR15, UR4, UR15, 0x1, UP0 ;  /* 0x0000000f040f7291 */ /* 0x000fe200080f0eff */
[----:B------:R-:W-:Y:S11]  /*15b0*/  @P0 BRA `(.L_x_51) ;  /* 0x0000000000300947 */ /* 0x000ff60003800000 */
[----:B--23-5:R-:W2:Y:S01]  /*15c0*/  S2R R2, SR_LANEID ;  /* 0x0000000000027919 */ /* 0x02cea20000000000 */
[----:B------:R-:W-:Y:S05]  /*15d0*/  WARPSYNC.ALL ;  /* 0x0000000000007948 */ /* 0x000fea0003800000 */
[----:B------:R-:W-:Y:S01]  /*15e0*/  NOP ;  /* 0x0000000000007918 */ /* 0x000fe20000000000 */
[----:B--2---:R-:W-:-:S05]  /*15f0*/  IMAD.SHL.U32 R4, R2, 0x4, RZ ;  /* 0x0000000402047824 */ /* 0x004fca00078e00ff */
[----:B------:R-:W2:Y:S01]  /*1600*/  LDS R5, [R4+UR12] ;  /* 0x0000000c04057984 */ /* 0x000ea20008000800 */
[----:B------:R-:W-:-:S05]  /*1610*/  IADD3 R2, P1, PT, R4, UR14, RZ ;  /* 0x0000000e04027c10 */ /* 0x000fca000ff3e0ff */
[----:B------:R-:W-:-:S05]  /*1620*/  IMAD.X R3, RZ, RZ, UR15, P1 ;  /* 0x0000000fff037e24 */ /* 0x000fca00088e06ff */
[----:B--2---:R2:W3:Y:S01]  /*1630*/  ATOMG.E.EXCH.STRONG.GPU PT, RZ, [R2], R5 ;  /* 0x0000000502ff73a8 */ /* 0x0044e200041ee100 */
[----:B------:R-:W-:-:S04]  /*1640*/  DEPBAR {5,4,3,2,1,0} ;  /* 0x0000003f0000791a */ /* 0x000fc80000000000 */
[----:B------:R-:W5:Y:S02]  /*1650*/  CCTL.E.C.LDCU.IV.DEEP [UR14] ;  /* 0x000000000e007540 */ /* 0x000f640009c08000 */
[----:B-----5:R2:W-:Y:S01]  /*1660*/  UTMACCTL.IV [UR14] ;  /* 0x000000000e0079b9 */ /* 0x0205e20008000000 */
[----:B------:R-:W-:Y:S01]  /*1670*/  NOP ;  /* 0x0000000000007918 */ /* 0x000fe20000000000 */
.L_x_51:
[----:B------:R-:W-:Y:S05]  /*1680*/  @P0 BRA `(.L_x_52) ;  /* 0x00000000000c0947 */ /* 0x000fea0003800000 */
[----:B------:R0:W-:Y:S01]  /*1690*/  UTMACMDFLUSH ;  /* 0x00000000000079b7 */ /* 0x0001e20000000000 */
[----:B------:R-:W-:Y:S05]  /*16a0*/  @P0 BRA `(.L_x_52) ;  /* 0x0000000000040947 */ /* 0x000fea0003800000 */
[----:B------:R-:W-:-:S04]  /*16b0*/  DEPBAR.LE SB0, 0x0 ;  /* 0x000080000000791a */ /* 0x000fc80000000000 */
.L_x_52:
[----:B------:R-:W-:Y:S05]  /*16c0*/  WARPSYNC.ALL ;  /* 0x0000000000007948 */ /* 0x000fea0003800000 */
[----:B------:R-:W-:Y:S01]  /*16d0*/  NOP ;  /* 0x0000000000007918 */ /* 0x000fe20000000000 */
[----:B---3--:R-:W-:Y:S01]  /*16e0*/  BAR.SYNC.DEFER_BLOCKING 0x0 ;  /* 0x0000000000007b1d */ /* 0x008fe20000010000 */
[----:B--2--5:R-:W-:Y:S01]  /*16f0*/  SHF.R.U32.HI R2, RZ, 0x5, R0 ;  /* 0x00000005ff027819 */ /* 0x024fe20000011600 */
[----:B------:R-:W-:Y:S01]  /*1700*/  UIADD3 UR10, UPT, UPT, UR12, 0xa010, URZ ;  /* 0x0000a0100c0a7890 */ /* 0x000fe2000fffe0ff */
[----:B------:R-:W-:Y:S01]  /*1710*/  ISETP.GE.AND P0, PT, R10, 0x1, PT ;  /* 0x000000010a00780c */ /* 0x000fe20003f06270 */
[----:B------:R-:W-:Y:S01]  /*1720*/  USHF.L.U32 UR11, UR7, 0x6, URZ ;  /* 0x00000006070b7899 */ /* 0x000fe200080006ff */
[----:B------:R-:W-:Y:S01]  /*1730*/  R2UR UR13, R2 ;  /* 0x00000000020d72ca */ /* 0x000fe200000e0000 */
[----:B------:R-:W-:Y:S01]  /*1740*/  VOTEU.ALL UP0, P3 ;  /* 0x0000000000ff7886 */ /* 0x000fe20001800000 */
[----:B------:R-:W-:Y:S01]  /*1750*/  UMOV UR4, 0x1 ;  /* 0x0000000100047882 */ /* 0x000fe20000000000 */
[----:B------:R-:W-:Y:S01]  /*1760*/  VOTEU.ALL UP1, P3 ;  /* 0x0000000000ff7886 */ /* 0x000fe20001820000 */
[----:B------:R-:W-:Y:S01]  /*1770*/  USHF.L.U32 UR16, UR16, 0x8, URZ ;  /* 0x0000000810107899 */ /* 0x000fe200080006ff */
[----:B------:R-:W-:Y:S01]  /*1780*/  BSSY.RECONVERGENT B4, `(.L_x_53) ;  /* 0x0000018000047945 */ /* 0x000fe20003800200 */
[----:B------:R-:W-:-:S04]  /*1790*/  @!UP0 UIADD3 UR8, UPT, UPT, -UR4, 0x100000, URZ ;  /* 0x0010000004088890 */ /* 0x000fc8000fffe1ff */
[----:B------:R-:W-:Y:S02]  /*17a0*/  @!UP0 USHF.L.U32 UR9, UR8, 0xb, URZ ;  /* 0x0000000b08098899 */ /* 0x000fe400080006ff */
[----:B------:R-:W-:Y:S02]  /*17b0*/  @!UP0 USHF.L.U32 UR8, UR8, 0x1, URZ ;  /* 0x0000000108088899 */ /* 0x000fe400080006ff */
[----:B------:R-:W-:-:S04]  /*17c0*/  @!UP0 UIADD3 UR4, UPT, UPT, -UR4, 0x100000, URZ ;  /* 0x0010000004048890 */ /* 0x000fc8000fffe1ff */
[----:B------:R-:W-:Y:S02]  /*17d0*/  @!UP0 USHF.L.U32 UR5, UR4, 0xb, URZ ;  /* 0x0000000b04058899 */ /* 0x000fe400080006ff */
[----:B------:R-:W-:Y:S01]  /*17e0*/  @!UP0 USHF.L.U32 UR4, UR4, 0x1, URZ ;  /* 0x0000000104048899 */ /* 0x000fe200080006ff */
[----:B------:R-:W-:Y:S01]  /*17f0*/  VOTEU.ALL UP0, P3 ;  /* 0x0000000000ff7886 */ /* 0x000fe20001800000 */
[----:B------:R-:W2:Y:S04]  /*1800*/  FENCE.VIEW.ASYNC.S ;  /* 0x00000000000073c6 */ /* 0x000ea80000000000 */
[----:B--2---:R2:W3:Y:S06]  /*1810*/  @!UP0 SYNCS.EXCH.64 URZ, [UR12+0xa000], UR8 ;  /* 0x00a000080cff85b2 */ /* 0x0044ec0008000100 */
[----:B------:R2:W3:Y:S02]  /*1820*/  @!UP1 SYNCS.EXCH.64 URZ, [UR12+0xa010], UR4 ;  /* 0x00a010040cff95b2 */ /* 0x0004e40008000100 */
[----:B---3--:R-:W-:Y:S06]  /*1830*/  BAR.SYNC.DEFER_BLOCKING 0x0 ;  /* 0x0000000000007b1d */ /* 0x008fec0000010000 */
[----:B------:R-:W-:Y:S05]  /*1840*/  @P3 BRA `(.L_x_54) ;  /* 0x00000000002c3947 */ /* 0x000fea0003800000 */
[----:B--2---:R-:W-:Y:S02]  /*1850*/  UMOV UR4, 0x1 ;  /* 0x0000000100047882 */ /* 0x004fe40000000000 */
[----:B------:R-:W-:-:S04]  /*1860*/  UIADD3 UR8, UPT, UPT, -UR4, 0x100000, URZ ;  /* 0x0010000004087890 */ /* 0x000fc8000fffe1ff */
[----:B------:R-:W-:Y:S02]  /*1870*/  USHF.L.U32 UR9, UR8, 0xb, URZ ;  /* 0x0000000b08097899 */ /* 0x000fe400080006ff */
[----:B------:R-:W-:Y:S02]  /*1880*/  USHF.L.U32 UR8, UR8, 0x1, URZ ;  /* 0x0000000108087899 */ /* 0x000fe400080006ff */
[----:B------:R-:W-:-:S04]  /*1890*/  UIADD3 UR4, UPT, UPT, -UR4, 0x100000, URZ ;  /* 0x0010000004047890 */ /* 0x000fc8000fffe1ff */
[----:B------:R-:W-:Y:S02]  /*18a0*/  USHF.L.U32 UR5, UR4, 0xb, URZ ;  /* 0x0000000b04057899 */ /* 0x000fe400080006ff */
[----:B------:R-:W-:Y:S01]  /*18b0*/  USHF.L.U32 UR4, UR4, 0x1, URZ ;  /* 0x0000000104047899 */ /* 0x000fe200080006ff */
[----:B------:R-:W2:Y:S03]  /*18c0*/  FENCE.VIEW.ASYNC.S ;  /* 0x00000000000073c6 */ /* 0x000ea60000000000 */
[----:B--2---:R3:W5:Y:S08]  /*18d0*/  SYNCS.EXCH.64 URZ, [UR12+0xa008], UR8 ;  /* 0x00a008080cff75b2 */ /* 0x0047700008000100 */
[----:B------:R3:W2:Y:S02]  /*18e0*/  SYNCS.EXCH.64 URZ, [UR12+0xa018], UR4 ;  /* 0x00a018040cff75b2 */ /* 0x0006a40008000100 */
[----:B---3--:R-:W-:Y:S01]  /*18f0*/  NOP ;  /* 0x0000000000007918 */ /* 0x008fe20000000000 */
.L_x_54:
[----:B--2---:R-:W-:Y:S05]  /*1900*/  BSYNC.RECONVERGENT B4 ;  /* 0x0000000000047941 */ /* 0x004fea0003800200 */
.L_x_53:
[----:B------:R-:W-:Y:S05]  /*1910*/  @!P0 BRA `(.L_x_55) ;  /* 0x0000000800388947 */ /* 0x000fea0003800000 */
[----:B-----5:R-:W-:Y:S01]  /*1920*/  BAR.SYNC.DEFER_BLOCKING 0x0 ;  /* 0x0000000000007b1d */ /* 0x020fe20000010000 */
[----:B------:R-:W-:Y:S01]  /*1930*/  ELECT P1, URZ, PT ;  /* 0x0000000000ff782f */ /* 0x000fe20003820000 */
[----:B------:R-:W-:Y:S01]  /*1940*/  @!P3 IMAD.MOV.U32 R2, RZ, RZ, 0x5000 ;  /* 0x00005000ff02b424 */ /* 0x000fe200078e00ff */
[----:B------:R-:W-:Y:S02]  /*1950*/  ULOP3.LUT UR6, UR13, 0x3, URZ, 0xc0, !UPT ;  /* 0x000000030d067892 */ /* 0x000fe4000f8ec0ff */
[----:B------:R-:W-:Y:S01]  /*1960*/  ISETP.LT.U32.AND P1, PT, R68, 0x20, P1 ;  /* 0x000000204400780c */ /* 0x000fe20000f21070 */
[----:B------:R-:W-:Y:S02]  /*1970*/  UIADD3 UR4, UPT, UPT, UR12, 0x8000, URZ ;  /* 0x000080000c047890 */ /* 0x000fe4000fffe0ff */
[----:B------:R-:W-:Y:S02]  /*1980*/  ULEA UR28, UR6, UR12, 0xc ;  /* 0x0000000c061c7291 */ /* 0x000fe4000f8e60ff */
[----:B------:R-:W-:Y:S01]  /*1990*/  ULEA UR30, UR6, UR16, 0x6 ;  /* 0x00000010061e7291 */ /* 0x000fe2000f8e30ff */
[----:B------:R-:W-:Y:S01]  /*19a0*/  UMOV UR7, UR11 ;  /* 0x0000000b00077c82 */ /* 0x000fe20008000000 */
[----:B------:R-:W-:-:S04]  /*19b0*/  ELECT P0, URZ, PT ;  /* 0x0000000000ff782f */ /* 0x000fc80003800000 */
[----:B------:R-:W-:Y:S02]  /*19c0*/  ISETP.LT.U32.AND P0, PT, R68, 0x80, P0 ;  /* 0x000000804400780c */ /* 0x000fe40000701070 */
[----:B------:R-:W-:Y:S01]  /*19d0*/  VOTEU.ANY UP0, P1 ;  /* 0x0000000000ff7886 */ /* 0x000fe20000800100 */
[----:B------:R-:W-:-:S04]  /*19e0*/  VOTEU.ANY UP2, P1 ;  /* 0x0000000000ff7886 */ /* 0x000fc80000840100 */
[----:B------:R-:W-:Y:S02]  /*19f0*/  @UP0 UIADD3 UR5, UPT, UPT, UR12, 0xa000, URZ ;  /* 0x0000a0000c050890 */ /* 0x000fe4000fffe0ff */
[----:B------:R2:W-:Y:S01]  /*1a00*/  @!P3 SYNCS.ARRIVE.TRANS64 RZ, [UR12+0xa000], R2 ;  /* 0x00a00002ffffb9a7 */ /* 0x0005e2000800000c */
[----:B------:R-:W-:Y:S01]  /*1a10*/  @UP0 UMOV UR6, URZ ;  /* 0x000000ff00060c82 */ /* 0x000fe20008000000 */
[----:B------:R-:W-:Y:S01]  /*1a20*/  BAR.SYNC.DEFER_BLOCKING 0x0 ;  /* 0x0000000000007b1d */ /* 0x000fe20000010000 */
[----:B------:R-:W-:-:S05]  /*1a30*/  UISETP.NE.U32.AND UP0, UPT, UR13, URZ, UPT ;  /* 0x000000ff0d00728c */ /* 0x000fca000bf05070 */
[----:B------:R-:W-:Y:S01]  /*1a40*/  VOTEU.ANY UP1, P0 ;  /* 0x0000000000ff7886 */ /* 0x000fe20000020100 */
[----:B------:R-:W-:-:S04]  /*1a50*/  VOTEU.ANY UP3, P0 ;  /* 0x0000000000ff7886 */ /* 0x000fc80000060100 */
[----:B------:R-:W-:Y:S01]  /*1a60*/  @UP1 UIADD3 UR29, UPT, UPT, UR12, 0xa000, URZ ;  /* 0x0000a0000c1d1890 */ /* 0x000fe2000fffe0ff */
[----:B------:R-:W-:Y:S01]  /*1a70*/  @UP1 UMOV UR31, URZ ;  /* 0x000000ff001f1c82 */ /* 0x000fe20008000000 */
[----:B------:R2:W-:Y:S01]  /*1a80*/  @UP2 UTMALDG.2D [UR4], [UR20] ;  /* 0x00000004140025b4 */ /* 0x0005e20008008000 */
[----:B------:R3:W-:Y:S06]  /*1a90*/  MEMBAR.ALL.CTA ;  /* 0x0000000000007992 */ /* 0x0007ec0000008000 */
[----:B---3--:R-:W3:Y:S02]  /*1aa0*/  FENCE.VIEW.ASYNC.S ;  /* 0x00000000000073c6 */ /* 0x008ee40000000000 */
[----:B---3--:R-:W-:Y:S06]  /*1ab0*/  BAR.SYNC.DEFER_BLOCKING 0x0 ;  /* 0x0000000000007b1d */ /* 0x008fec0000010000 */
[----:B------:R2:W-:Y:S02]  /*1ac0*/  @UP3 UTMALDG.2D [UR28], [UR22] ;  /* 0x0000001c160035b4 */ /* 0x0005e40008008000 */
[----:B------:R-:W-:Y:S06]  /*1ad0*/  BAR.SYNC.DEFER_BLOCKING 0x0 ;  /* 0x0000000000007b1d */ /* 0x000fec0000010000 */
[----:B------:R-:W3:Y:S02]  /*1ae0*/  SYNCS.PHASECHK.TRANS64.TRYWAIT P0, [UR12+0xa000], RZ ;  /* 0x00a000ffff0075a7 */ /* 0x000ee4000800110c */
[----:B--23--:R-:W-:Y:S05]  /*1af0*/  @!P0 BRA `(.L_x_56) ;  /* 0x0000000c00d88947 */ /* 0x00cfea0003800000 */
.L_x_70:
[----:B------:R-:W-:Y:S05]  /*1b00*/  BRA.U UP0, `(.L_x_57) ;  /* 0x0000000100587547 */ /* 0x000fea000b800000 */
[----:B------:R-:W-:Y:S02]  /*1b10*/  USHF.R.U32.HI UR6, URZ, 0x4, UR12 ;  /* 0x00000004ff067899 */ /* 0x000fe4000801160c */
[----:B------:R-:W-:Y:S02]  /*1b20*/  USHF.R.U32.HI UR4, URZ, 0x4, UR4 ;  /* 0x00000004ff047899 */ /* 0x000fe40008011604 */
[----:B------:R-:W-:Y:S02]  /*1b30*/  USGXT.U32 UR6, UR6, 0xe ;  /* 0x0000000e0606789a */ /* 0x000fe40008000000 */
[----:B------:R-:W-:Y:S01]  /*1b40*/  USGXT.U32 UR4, UR4, 0xe ;  /* 0x0000000e0404789a */ /* 0x000fe20008000000 */
[----:B------:R-:W-:Y:S01]  /*1b50*/  UMOV UR18, 0x1000080 ;  /* 0x0100008000127882 */ /* 0x000fe20000000000 */
[----:B------:R-:W-:Y:S01]  /*1b60*/  UMOV UR19, 0x40004040 ;  /* 0x4000404000137882 */ /* 0x000fe20000000000 */
[----:B------:R-:W-:Y:S01]  /*1b70*/  UMOV UR7, URZ ;  /* 0x000000ff00077c82 */ /* 0x000fe20008000000 */
[----:B------:R-:W-:Y:S01]  /*1b80*/  UMOV UR8, 0xfffffffe ;  /* 0xfffffffe00087882 */ /* 0x000fe20000000000 */
[----:B------:R-:W-:Y:S01]  /*1b90*/  UMOV UR9, 0x7fffbfdf ;  /* 0x7fffbfdf00097882 */ /* 0x000fe20000000000 */
[----:B------:R-:W-:Y:S01]  /*1ba0*/  UMOV UR5, URZ ;  /* 0x000000ff00057c82 */ /* 0x000fe20008000000 */
[----:B------:R-:W-:-:S02]  /*1bb0*/  UIADD3.64 UR18, UPT, UPT, UR6, UR18, URZ ;  /* 0x0000001206127297 */ /* 0x000fc4000fffe0ff */
[----:B------:R-:W-:Y:S02]  /*1bc0*/  ULOP3.LUT UR6, UR6, 0x1000000, URZ, 0xfc, !UPT ;  /* 0x0100000006067892 */ /* 0x000fe4000f8efcff */
[----:B------:R-:W-:Y:S01]  /*1bd0*/  UIADD3.64 UR8, UPT, UPT, UR4, -UR8, URZ ;  /* 0x8000000804087297 */ /* 0x000fe2000fffe0ff */
[----:B------:R-:W-:Y:S01]  /*1be0*/  UMOV UR26, 0x0 ;  /* 0x00000000001a7882 */ /* 0x000fe20000000000 */
[----:B------:R-:W-:Y:S01]  /*1bf0*/  UMOV UR27, 0x4410010 ;  /* 0x04410010001b7882 */ /* 0x000fe20000000000 */
[----:B------:R-:W-:Y:S01]  /*1c00*/  UMOV UR5, 0x80004020 ;  /* 0x8000402000057882 */ /* 0x000fe20000000000 */
[----:B------:R-:W-:Y:S01]  /*1c10*/  UMOV UR7, 0x40004040 ;  /* 0x4000404000077882 */ /* 0x000fe20000000000 */
[----:B------:R-:W-:Y:S01]  /*1c20*/  UMOV UR28, 0x0 ;  /* 0x00000000001c7882 */ /* 0x000fe20000000000 */
[----:B------:R-:W-:Y:S01]  /*1c30*/  UMOV UR29, 0x4410010 ;  /* 0x04410010001d7882 */ /* 0x000fe20000000000 */
[----:B------:R2:W-:Y:S02]  /*1c40*/  UTCHMMA gdesc[UR4], gdesc[UR6], tmem[UR24], tmem[UR26], idesc[UR27], !UPT ;  /* 0x00ff1a06040075ea */ /* 0x0005e4000f800018 */
[----:B------:R2:W-:Y:S01]  /*1c50*/  UTCHMMA gdesc[UR8], gdesc[UR18], tmem[UR24], tmem[UR28], idesc[UR29], UPT ;  /* 0x00ff1c12080075ea */ /* 0x0005e2000b800018 */
[----:B------:R-:W-:-:S02]  /*1c60*/  NOP ;  /* 0x0000000000007918 */ /* 0x000fc40000000000 */
.L_x_57:
[----:B------:R-:W-:Y:S01]  /*1c70*/  ELECT P0, URZ, PT ;  /* 0x0000000000ff782f */ /* 0x000fe20003800000 */
[----:B--2---:R-:W-:Y:S01]  /*1c80*/  UMOV UR4, UR10 ;  /* 0x0000000a00047c82 */ /* 0x004fe20008000000 */
[----:B------:R-:W-:Y:S02]  /*1c90*/  UMOV UR5, URZ ;  /* 0x000000ff00057c82 */ /* 0x000fe40008000000 */
[----:B------:R-:W-:-:S13]  /*1ca0*/  ISETP.LT.U32.AND P0, PT, R68, 0x20, P0 ;  /* 0x000000204400780c */ /* 0x000fda0000701070 */
[----:B------:R-:W-:Y:S01]  /*1cb0*/  VOTEU.ANY UP0, P0 ;  /* 0x0000000000ff7886 */ /* 0x000fe20000000100 */
[----:B------:R-:W-:Y:S01]  /*1cc0*/  VOTEU.ANY UP1, P0 ;  /* 0x0000000000ff7886 */ /* 0x000fe20000020100 */
[----:B------:R-:W-:-:S03]  /*1cd0*/  ISETP.GE.U32.AND P0, PT, R10, 0x21, PT ;  /* 0x000000210a00780c */ /* 0x000fc60003f06070 */
[----:B------:R-:W-:Y:S02]  /*1ce0*/  @UP0 UMOV UR4, UR4 ;  /* 0x0000000400040c82 */ /* 0x000fe40008000000 */
[----:B------:R2:W-:Y:S01]  /*1cf0*/  @UP1 UTCBAR [UR4], URZ ;  /* 0x000000ff040013e9 */ /* 0x0005e200080000ff */
[----:B------:R-:W-:Y:S06]  /*1d00*/  BAR.SYNC.DEFER_BLOCKING 0x0 ;  /* 0x0000000000007b1d */ /* 0x000fec0000010000 */
[----:B------:R-:W3:Y:S02]  /*1d10*/  SYNCS.PHASECHK.TRANS64.TRYWAIT P1, [UR12+0xa010], RZ ;  /* 0x00a010ffff0075a7 */ /* 0x000ee4000802110c */
[----:B--23--:R-:W-:Y:S05]  /*1d20*/  @!P1 BRA `(.L_x_58) ;  /* 0x0000000c00589947 */ /* 0x00cfea0003800000 */
.L_x_71:
[----:B------:R-:W-:Y:S01]  /*1d30*/  IMAD.MOV.U32 R2, RZ, RZ, RZ ;  /* 0x000000ffff027224 */ /* 0x000fe200078e00ff */
[----:B------:R-:W-:Y:S06]  /*1d40*/  @!P0 BRA `(.L_x_55) ;  /* 0x00000004002c8947 */ /* 0x000fec0003800000 */
[----:B------:R-:W2:Y:S01]  /*1d50*/  LDCU UR19, c[0x0][0x3a0] ;  /* 0x00007400ff1377ac */ /* 0x000ea20008000800 */
[----:B------:R-:W-:Y:S01]  /*1d60*/  UMOV UR17, 0x1 ;  /* 0x0000000100117882 */ /* 0x000fe20000000000 */
[----:B------:R-:W-:-:S05]  /*1d70*/  UMOV UR10, 0x20 ;  /* 0x00000020000a7882 */ /* 0x000fca0000000000 */
.L_x_62:
[----:B------:R-:W-:Y:S01]  /*1d80*/  BAR.SYNC.DEFER_BLOCKING 0x0 ;  /* 0x0000000000007b1d */ /* 0x000fe20000010000 */
[----:B------:R-:W-:Y:S01]  /*1d90*/  ULEA UR18, UR17, UR12, 0x3 ;  /* 0x0000000c11127291 */ /* 0x000fe2000f8e18ff */
[----:B------:R-:W-:Y:S01]  /*1da0*/  @!P3 IMAD.MOV.U32 R3, RZ, RZ, 0x5000 ;  /* 0x00005000ff03b424 */ /* 0x000fe200078e00ff */
[----:B------:R-:W-:Y:S01]  /*1db0*/  ELECT P1, URZ, PT ;  /* 0x0000000000ff782f */ /* 0x000fe20003820000 */
[----:B------:R-:W-:-:S03]  /*1dc0*/  ULEA UR8, UR17, UR12, 0xc ;  /* 0x0000000c11087291 */ /* 0x000fc6000f8e60ff */
[----:B------:R-:W-:Y:S02]  /*1dd0*/  ISETP.LT.U32.AND P1, PT, R68, 0x20, P1 ;  /* 0x000000204400780c */ /* 0x000fe40000f21070 */
[----:B------:R-:W-:Y:S01]  /*1de0*/  ELECT P0, URZ, PT ;  /* 0x0000000000ff782f */ /* 0x000fe20003800000 */
[----:B------:R-:W-:-:S03]  /*1df0*/  UIADD3 UR8, UPT, UPT, UR8, 0x8000, URZ ;  /* 0x0000800008087890 */ /* 0x000fc6000fffe0ff */
[----:B------:R-:W-:Y:S01]  /*1e00*/  ISETP.LT.U32.AND P0, PT, R68, 0x80, P0 ;  /* 0x000000804400780c */ /* 0x000fe20000701070 */
[----:B------:R-:W-:Y:S02]  /*1e10*/  ULEA UR4, UR17, UR12, 0xe ;  /* 0x0000000c11047291 */ /* 0x000fe4000f8e70ff */
[----:B------:R-:W-:Y:S01]  /*1e20*/  ULOP3.LUT UR5, UR13, 0x3, URZ, 0xc0, !UPT ;  /* 0x000000030d057892 */ /* 0x000fe2000f8ec0ff */
[----:B------:R-:W-:-:S03]  /*1e30*/  UMOV UR31, UR10 ;  /* 0x0000000a001f7c82 */ /* 0x000fc60008000000 */
[----:B------:R-:W-:Y:S01]  /*1e40*/  ULEA UR28, UR5, UR4, 0xc ;  /* 0x00000004051c7291 */ /* 0x000fe2000f8e60ff */
[----:B------:R-:W-:Y:S01]  /*1e50*/  VOTEU.ANY UP0, P1 ;  /* 0x0000000000ff7886 */ /* 0x000fe20000800100 */
[----:B------:R-:W-:Y:S01]  /*1e60*/  ULEA UR30, UR5, UR16, 0x6 ;  /* 0x00000010051e7291 */ /* 0x000fe2000f8e30ff */
[----:B------:R3:W-:Y:S03]  /*1e70*/  @!P3 SYNCS.ARRIVE.TRANS64 RZ, [UR18+0xa000], R3 ;  /* 0x00a00003ffffb9a7 */ /* 0x0007e60008000012 */
[----:B------:R-:W-:Y:S01]  /*1e80*/  VOTEU.ANY UP1, P0 ;  /* 0x0000000000ff7886 */ /* 0x000fe20000020100 */
[----:B------:R-:W-:Y:S01]  /*1e90*/  @UP0 UIADD3 UR9, UPT, UPT, UR18, 0xa000, URZ ;  /* 0x0000a00012090890 */ /* 0x000fe2000fffe0ff */
[----:B------:R-:W-:Y:S01]  /*1ea0*/  VOTEU.ANY UP0, P1 ;  /* 0x0000000000ff7886 */ /* 0x000fe20000800100 */
[----:B------:R-:W-:Y:S02]  /*1eb0*/  BAR.SYNC.DEFER_BLOCKING 0x0 ;  /* 0x0000000000007b1d */ /* 0x000fe40000010000 */
[----:B------:R-:W-:Y:S01]  /*1ec0*/  @UP1 UIADD3 UR29, UPT, UPT, UR18, 0xa000, URZ ;  /* 0x0000a000121d1890 */ /* 0x000fe2000fffe0ff */
[----:B---3--:R-:W-:-:S03]  /*1ed0*/  IMAD.U32 R3, R2, -0x80000000, RZ ;  /* 0x8000000002037824 */ /* 0x008fc600078e00ff */
[----:B------:R-:W-:Y:S01]  /*1ee0*/  VOTEU.ANY UP1, P0 ;  /* 0x0000000000ff7886 */ /* 0x000fe20000020100 */
[----:B------:R3:W-:Y:S01]  /*1ef0*/  @UP0 UTMALDG.2D [UR8], [UR20] ;  /* 0x00000008140005b4 */ /* 0x0007e20008008000 */
[----:B------:R-:W-:Y:S01]  /*1f00*/  UISETP.NE.U32.AND UP0, UPT, UR13, URZ, UPT ;  /* 0x000000ff0d00728c */ /* 0x000fe2000bf05070 */
[----:B------:R5:W-:Y:S06]  /*1f10*/  MEMBAR.ALL.CTA ;  /* 0x0000000000007992 */ /* 0x000bec0000008000 */
[----:B-----5:R-:W5:Y:S02]  /*1f20*/  FENCE.VIEW.ASYNC.S ;  /* 0x00000000000073c6 */ /* 0x020f640000000000 */
[----:B-----5:R-:W-:Y:S06]  /*1f30*/  BAR.SYNC.DEFER_BLOCKING 0x0 ;  /* 0x0000000000007b1d */ /* 0x020fec0000010000 */
[----:B------:R3:W-:Y:S02]  /*1f40*/  @UP1 UTMALDG.2D [UR28], [UR22] ;  /* 0x0000001c160015b4 */ /* 0x0007e40008008000 */
[----:B------:R-:W-:Y:S06]  /*1f50*/  BAR.SYNC.DEFER_BLOCKING 0x0 ;  /* 0x0000000000007b1d */ /* 0x000fec0000010000 */
[----:B------:R-:W5:Y:S02]  /*1f60*/  SYNCS.PHASECHK.TRANS64.TRYWAIT P0, [UR18+0xa000], R3 ;  /* 0x00a00003ff0075a7 */ /* 0x000f640008001112 */
[----:B---3-5:R-:W-:Y:S05]  /*1f70*/  @!P0 BRA `(.L_x_59) ;  /* 0x0000000800d08947 */ /* 0x028fea0003800000 */
.L_x_72:
[----:B------:R-:W-:Y:S05]  /*1f80*/  BRA.U UP0, `(.L_x_60) ;  /* 0x0000000100507547 */ /* 0x000fea000b800000 */
[----:B------:R-:W-:Y:S02]  /*1f90*/  USHF.R.U32.HI UR6, URZ, 0x4, UR8 ;  /* 0x00000004ff067899 */ /* 0x000fe40008011608 */
[----:B------:R-:W-:Y:S02]  /*1fa0*/  USHF.R.U32.HI UR8, URZ, 0x4, UR4 ;  /* 0x00000004ff087899 */ /* 0x000fe40008011604 */
[----:B------:R-:W-:Y:S02]  /*1fb0*/  USGXT.U32 UR6, UR6, 0xe ;  /* 0x0000000e0606789a */ /* 0x000fe40008000000 */
[----:B------:R-:W-:Y:S02]  /*1fc0*/  USGXT.U32 UR8, UR8, 0xe ;  /* 0x0000000e0808789a */ /* 0x000fe40008000000 */
[----:B------:R-:W-:Y:S02]  /*1fd0*/  UIADD3 UR26, UP0, UPT, UR6, 0x2, URZ ;  /* 0x00000002061a7890 */ /* 0x000fe4000ff1e0ff */
[----:B------:R-:W-:Y:S01]  /*1fe0*/  UIADD3 UR28, UP1, UPT, UR8, 0x1000080, URZ ;  /* 0x01000080081c7890 */ /* 0x000fe2000ff3e0ff */
[----:B------:R-:W-:Y:S01]  /*1ff0*/  UMOV UR4, URZ ;  /* 0x000000ff00047c82 */ /* 0x000fe20008000000 */
[----:B------:R-:W-:Y:S01]  /*2000*/  UMOV UR5, URZ ;  /* 0x000000ff00057c82 */ /* 0x000fe20008000000 */
[----:B------:R-:W-:-:S02]  /*2010*/  ULOP3.LUT UR8, UR8, 0x1000000, URZ, 0xfc, !UPT ;  /* 0x0100000008087892 */ /* 0x000fc4000f8efcff */
[----:B------:R-:W-:Y:S02]  /*2020*/  UIADD3.X UR27, UPT, UPT, UR4, -0x7fffbfe0, URZ, UP0, !UPT ;  /* 0x80004020041b7890 */ /* 0x000fe400087fe4ff */
[----:B------:R-:W-:Y:S01]  /*2030*/  UIADD3.X UR29, UPT, UPT, UR5, 0x40004040, URZ, UP1, !UPT ;  /* 0x40004040051d7890 */ /* 0x000fe20008ffe4ff */
[----:B------:R-:W-:Y:S01]  /*2040*/  UMOV UR30, 0x0 ;  /* 0x00000000001e7882 */ /* 0x000fe20000000000 */
[----:B------:R-:W-:Y:S01]  /*2050*/  UMOV UR31, 0x4410010 ;  /* 0x04410010001f7882 */ /* 0x000fe20000000000 */
[----:B------:R-:W-:Y:S01]  /*2060*/  UMOV UR7, 0x80004020 ;  /* 0x8000402000077882 */ /* 0x000fe20000000000 */
[----:B------:R-:W-:Y:S01]  /*2070*/  UMOV UR9, 0x40004040 ;  /* 0x4000404000097882 */ /* 0x000fe20000000000 */
[----:B------:R-:W-:Y:S01]  /*2080*/  UMOV UR4, 0x0 ;  /* 0x0000000000047882 */ /* 0x000fe20000000000 */
[----:B------:R-:W-:Y:S01]  /*2090*/  UMOV UR5, 0x4410010 ;  /* 0x0441001000057882 */ /* 0x000fe20000000000 */
[----:B------:R3:W-:Y:S02]  /*20a0*/  UTCHMMA gdesc[UR6], gdesc[UR8], tmem[UR24], tmem[UR30], idesc[UR31], UPT ;  /* 0x00ff1e08060075ea */ /* 0x0007e4000b800018 */
[----:B------:R3:W-:Y:S01]  /*20b0*/  UTCHMMA gdesc[UR26], gdesc[UR28], tmem[UR24], tmem[UR4], idesc[UR5], UPT ;  /* 0x00ff041c1a0075ea */ /* 0x0007e2000b800018 */
[----:B------:R-:W-:-:S02]  /*20c0*/  NOP ;  /* 0x0000000000007918 */ /* 0x000fc40000000000 */
.L_x_60:
[----:B------:R-:W-:Y:S01]  /*20d0*/  ELECT P0, URZ, PT ;  /* 0x0000000000ff782f */ /* 0x000fe20003800000 */
[----:B---3--:R-:W-:-:S03]  /*20e0*/  UIADD3 UR4, UPT, UPT, UR18, 0xa010, URZ ;  /* 0x0000a01012047890 */ /* 0x008fc6000fffe0ff */
[----:B------:R-:W-:Y:S01]  /*20f0*/  ISETP.LT.U32.AND P0, PT, R68, 0x20, P0 ;  /* 0x000000204400780c */ /* 0x000fe20000701070 */
[----:B------:R-:W-:-:S12]  /*2100*/  UMOV UR5, URZ ;  /* 0x000000ff00057c82 */ /* 0x000fd80008000000 */
[----:B------:R-:W-:Y:S01]  /*2110*/  VOTEU.ANY UP0, P0 ;  /* 0x0000000000ff7886 */ /* 0x000fe20000000100 */
[----:B------:R-:W-:-:S04]  /*2120*/  VOTEU.ANY UP1, P0 ;  /* 0x0000000000ff7886 */ /* 0x000fc80000020100 */
[----:B------:R-:W-:Y:S02]  /*2130*/  @UP0 UMOV UR4, UR4 ;  /* 0x0000000400040c82 */ /* 0x000fe40008000000 */
[----:B------:R3:W-:Y:S01]  /*2140*/  @UP1 UTCBAR [UR4], URZ ;  /* 0x000000ff040013e9 */ /* 0x0007e200080000ff */
[----:B------:R-:W-:Y:S06]  /*2150*/  BAR.SYNC.DEFER_BLOCKING 0x0 ;  /* 0x0000000000007b1d */ /* 0x000fec0000010000 */
[----:B------:R-:W5:Y:S02]  /*2160*/  SYNCS.PHASECHK.TRANS64.TRYWAIT P0, [UR18+0xa010], R3 ;  /* 0x00a01003ff0075a7 */ /* 0x000f640008001112 */
[----:B---3-5:R-:W-:Y:S05]  /*2170*/  @!P0 BRA `(.L_x_61) ;  /* 0x00000008005c8947 */ /* 0x028fea0003800000 */
.L_x_73:
[----:B------:R-:W-:Y:S02]  /*2180*/  UIADD3 UR17, UPT, UPT, UR17, 0x1, URZ ;  /* 0x0000000111117890 */ /* 0x000fe4000fffe0ff */
[----:B------:R-:W-:Y:S02]  /*2190*/  UIADD3 UR10, UPT, UPT, UR10, 0x20, URZ ;  /* 0x000000200a0a7890 */ /* 0x000fe4000fffe0ff */
[----:B------:R-:W-:-:S04]  /*21a0*/  UISETP.NE.U32.AND UP0, UPT, UR17, 0x2, UPT ;  /* 0x000000021100788c */ /* 0x000fc8000bf05070 */
[----:B------:R-:W-:Y:S02]  /*21b0*/  USEL UR17, UR17, URZ, UP0 ;  /* 0x000000ff11117287 */ /* 0x000fe40008000000 */
[----:B------:R-:W-:Y:S02]  /*21c0*/  USEL UR4, URZ, 0x1, UP0 ;  /* 0x00000001ff047887 */ /* 0x000fe40008000000 */
[----:B--2---:R-:W-:-:S04]  /*21d0*/  UISETP.GE.AND UP0, UPT, UR10, UR19, UPT ;  /* 0x000000130a00728c */ /* 0x004fc8000bf06270 */
[----:B------:R-:W-:-:S05]  /*21e0*/  LOP3.LUT R2, R2, UR4, RZ, 0x3c, !PT ;  /* 0x0000000402027c12 */ /* 0x000fca000f8e3cff */
[----:B------:R-:W-:Y:S05]  /*21f0*/  BRA.U !UP0, `(.L_x_62) ;  /* 0xfffffff908e07547 */ /* 0x000fea000b83ffff */
.L_x_55:
[----:B-----5:R-:W-:Y:S06]  /*2200*/  BAR.SYNC.DEFER_BLOCKING 0x0 ;  /* 0x0000000000007b1d */ /* 0x020fec0000010000 */
[----:B------:R-:W-:Y:S04]  /*2210*/  BSSY.RECONVERGENT B4, `(.L_x_63) ;  /* 0x0000004000047945 */ /* 0x000fe80003800200 */
[----:B------:R-:W-:Y:S05]  /*2220*/  @P3 BRA `(.L_x_64) ;  /* 0x0000000000083947 */ /* 0x000fea0003800000 */
[----:B------:R-:W2:Y:S02]  /*2230*/  SYNCS.CCTL.IV [UR12+0xa000] ;  /* 0x00a00000ff0079b1 */ /* 0x000ea4000800000c */
[----:B--2---:R-:W2:Y:S02]  /*2240*/  SYNCS.CCTL.IV [UR12+0xa010] ;  /* 0x00a01000ff0079b1 */ /* 0x004ea4000800000c */
.L_x_64:
[----:B------:R-:W-:Y:S05]  /*2250*/  BSYNC.RECONVERGENT B4 ;  /* 0x0000000000047941 */ /* 0x000fea0003800200 */
.L_x_63:
[----:B--2---:R-:W-:Y:S06]  /*2260*/  BAR.SYNC.DEFER_BLOCKING 0x0 ;  /* 0x0000000000007b1d */ /* 0x004fec0000010000 */
[----:B------:R-:W-:Y:S04]  /*2270*/  BSSY.RECONVERGENT B4, `(.L_x_65) ;  /* 0x0000004000047945 */ /* 0x000fe80003800200 */
[----:B------:R-:W-:Y:S05]  /*2280*/  @P3 BRA `(.L_x_66) ;  /* 0x0000000000083947 */ /* 0x000fea0003800000 */
[----:B------:R-:W2:Y:S02]  /*2290*/  SYNCS.CCTL.IV [UR12+0xa008] ;  /* 0x00a00800ff0079b1 */ /* 0x000ea4000800000c */
[----:B--2---:R-:W2:Y:S02]  /*22a0*/  SYNCS.CCTL.IV [UR12+0xa018] ;  /* 0x00a01800ff0079b1 */ /* 0x004ea4000800000c */
.L_x_66:
[----:B------:R-:W-:Y:S05]  /*22b0*/  BSYNC.RECONVERGENT B4 ;  /* 0x0000000000047941 */ /* 0x000fea0003800200 */
.L_x_65:
[----:B------:R-:W-:Y:S01]  /*22c0*/  ULOP3.LUT UR5, UR13, 0x3, URZ, 0xc0, !UPT ;  /* 0x000000030d057892 */ /* 0x000fe2000f8ec0ff */
[C---:B------:R-:W-:Y:S01]  /*22d0*/  IMAD.SHL.U32 R4, R0.reuse, 0x80, RZ ;  /* 0x0000008000047824 */ /* 0x040fe200078e00ff */
[----:B------:R-:W-:Y:S01]  /*22e0*/  USHF.L.U32 UR13, UR13, 0x5, URZ ;  /* 0x000000050d0d7899 */ /* 0x000fe200080006ff */
[C---:B------:R-:W-:Y:S01]  /*22f0*/  IMAD.SHL.U32 R2, R0.reuse, 0x40, RZ ;  /* 0x0000004000027824 */ /* 0x040fe200078e00ff */
[----:B------:R-:W-:Y:S01]  /*2300*/  ULEA UR4, UR5, UR24, 0x15 ;  /* 0x0000001805047291 */ /* 0x000fe2000f8ea8ff */
[C---:B------:R-:W-:Y:S01]  /*2310*/  IMAD.SHL.U32 R3, R0.reuse, 0x10, RZ ;  /* 0x0000001000037824 */ /* 0x040fe200078e00ff */
[----:B------:R-:W-:Y:S01]  /*2320*/  ULOP3.LUT UR13, UR13, 0x80, URZ, 0xc0, !UPT ;  /* 0x000000800d0d7892 */ /* 0x000fe2000f8ec0ff */
[----:B------:R-:W-:Y:S01]  /*2330*/  IMAD.SHL.U32 R0, R0, 0x200, RZ ;  /* 0x0000020000007824 */ /* 0x000fe200078e00ff */
[----:B------:R-:W-:Y:S02]  /*2340*/  LOP3.LUT R5, R4, 0x4780, RZ, 0xc0, !PT ;  /* 0x0000478004057812 */ /* 0x000fe400078ec0ff */
[----:B------:R-:W-:-:S02]  /*2350*/  ELECT P0, URZ, PT ;  /* 0x0000000000ff782f */ /* 0x000fc40003800000 */
[----:B------:R-:W-:Y:S01]  /*2360*/  LOP3.LUT R2, R2, 0x1800, RZ, 0xc0, !PT ;  /* 0x0000180002027812 */ /* 0x000fe200078ec0ff */
[----:B------:R-:W-:Y:S01]  /*2370*/  UIADD3 UR4, UPT, UPT, UR4, UR13, URZ ;  /* 0x0000000d04047290 */ /* 0x000fe2000fffe0ff */
[----:B------:R-:W-:Y:S01]  /*2380*/  LOP3.LUT R5, R5, 0x2000, R0, 0xf8, !PT ;  /* 0x0000200005057812 */ /* 0x000fe200078ef800 */
[----:B------:R-:W-:Y:S01]  /*2390*/  UMOV UR6, UR11 ;  /* 0x0000000b00067c82 */ /* 0x000fe20008000000 */
[----:B------:R-:W-:Y:S02]  /*23a0*/  LOP3.LUT R2, R2, 0x70, R3, 0xf8, !PT ;  /* 0x0000007002027812 */ /* 0x000fe400078ef803 */
[----:B------:R-:W-:Y:S02]  /*23b0*/  ISETP.LT.U32.AND P0, PT, R68, 0x80, P0 ;  /* 0x000000804400780c */ /* 0x000fe40000701070 */
[----:B------:R-:W-:Y:S02]  /*23c0*/  LOP3.LUT R2, R5, R2, RZ, 0xfc, !PT ;  /* 0x0000000205027212 */ /* 0x000fe400078efcff */
[----:B----4-:R-:W-:Y:S01]  /*23d0*/  LDTM.16dp32bit_t0_t15.x64 R4, tmem[UR4] ;  /* 0x00000004000479ee */ /* 0x010fe20008b00000 */
[----:B------:R-:W3:Y:S01]  /*23e0*/  LDTM.16dp32bit_t16_t31.x64 R4, tmem[UR4+0x40] ;  /* 0x00004004000479ee */ /* 0x000ee20008b20000 */
[----:B------:R-:W-:Y:S01]  /*23f0*/  NOP ;  /* 0x0000000000007918 */ /* 0x000fe20000000000 */
[C---:B------:R-:W-:Y:S01]  /*2400*/  LOP3.LUT R0, R2.reuse, 0x10, RZ, 0x3c, !PT ;  /* 0x0000001002007812 */ /* 0x040fe200078e3cff */
[----:B------:R-:W-:Y:S01]  /*2410*/  ULEA UR4, UR5, UR12, 0xd ;  /* 0x0000000c05047291 */ /* 0x000fe2000f8e68ff */
[----:B------:R-:W-:Y:S01]  /*2420*/  LOP3.LUT R3, R2, 0x20, RZ, 0x3c, !PT ;  /* 0x0000002002037812 */ /* 0x000fe200078e3cff */
[----:B------:R-:W-:-:S03]  /*2430*/  ULEA UR5, UR5, UR16, 0x6 ;  /* 0x0000001005057291 */ /* 0x000fc6000f8e30ff */
[----:B---3--:R-:W-:Y:S01]  /*2440*/  VOTEU.ANY UP1, P0 ;  /* 0x0000000000ff7886 */ /* 0x008fe20000020100 */
[----:B------:R-:W-:Y:S01]  /*2450*/  VOTEU.ANY UP0, P0 ;  /* 0x0000000000ff7886 */ /* 0x000fe20000000100 */
[----:B------:R-:W-:Y:S02]  /*2460*/  F2FP.F16.F32.PACK_AB R4, R5, R4 ;  /* 0x000000040504723e */ /* 0x000fe400000000ff */
[----:B------:R-:W-:Y:S02]  /*2470*/  F2FP.F16.F32.PACK_AB R5, R7, R6 ;  /* 0x000000060705723e */ /* 0x000fe400000000ff */
[----:B------:R-:W-:Y:S02]  /*2480*/  F2FP.F16.F32.PACK_AB R12, R13, R12 ;  /* 0x0000000c0d0c723e */ /* 0x000fe400000000ff */
[----:B------:R-:W-:Y:S02]  /*2490*/  F2FP.F16.F32.PACK_AB R6, R9, R8 ;  /* 0x000000080906723e */ /* 0x000fe400000000ff */
[----:B------:R-:W-:-:S02]  /*24a0*/  F2FP.F16.F32.PACK_AB R7, R11, R10 ;  /* 0x0000000a0b07723e */ /* 0x000fc400000000ff */
[----:B------:R-:W-:Y:S02]  /*24b0*/  F2FP.F16.F32.PACK_AB R13, R15, R14 ;  /* 0x0000000e0f0d723e */ /* 0x000fe400000000ff */
[----:B------:R-:W-:Y:S01]  /*24c0*/  F2FP.F16.F32.PACK_AB R20, R21, R20 ;  /* 0x000000141514723e */ /* 0x000fe200000000ff */
[----:B--2---:R2:W-:Y:S01]  /*24d0*/  STS.128 [R2+UR12], R4 ;  /* 0x0000000402007988 */ /* 0x0045e20008000c0c */
[----:B------:R-:W-:Y:S02]  /*24e0*/  F2FP.F16.F32.PACK_AB R14, R17, R16 ;  /* 0x00000010110e723e */ /* 0x000fe400000000ff */
[----:B------:R-:W-:Y:S02]  /*24f0*/  F2FP.F16.F32.PACK_AB R15, R19, R18 ;  /* 0x00000012130f723e */ /* 0x000fe400000000ff */
[----:B------:R-:W-:Y:S02]  /*2500*/  F2FP.F16.F32.PACK_AB R21, R23, R22 ;  /* 0x000000161715723e */ /* 0x000fe400000000ff */
[----:B------:R-:W-:Y:S01]  /*2510*/  F2FP.F16.F32.PACK_AB R28, R29, R28 ;  /* 0x0000001c1d1c723e */ /* 0x000fe200000000ff */
[----:B------:R2:W-:Y:S01]  /*2520*/  STS.128 [R0+UR12], R12 ;  /* 0x0000000c00007988 */ /* 0x0005e20008000c0c */
[----:B------:R-:W-:-:S02]  /*2530*/  F2FP.F16.F32.PACK_AB R22, R25, R24 ;  /* 0x000000181916723e */ /* 0x000fc400000000ff */
[----:B------:R-:W-:Y:S02]  /*2540*/  F2FP.F16.F32.PACK_AB R23, R27, R26 ;  /* 0x0000001a1b17723e */ /* 0x000fe400000000ff */
[----:B------:R-:W-:Y:S02]  /*2550*/  F2FP.F16.F32.PACK_AB R29, R31, R30 ;  /* 0x0000001e1f1d723e */ /* 0x000fe400000000ff */
[----:B------:R-:W-:Y:S01]  /*2560*/  F2FP.F16.F32.PACK_AB R36, R37, R36 ;  /* 0x000000242524723e */ /* 0x000fe200000000ff */
[----:B------:R2:W-:Y:S01]  /*2570*/  STS.128 [R3+UR12], R20 ;  /* 0x0000001403007988 */ /* 0x0005e20008000c0c */
[----:B------:R-:W-:Y:S02]  /*2580*/  F2FP.F16.F32.PACK_AB R30, R33, R32 ;  /* 0x00000020211e723e */ /* 0x000fe400000000ff */
[----:B------:R-:W-:Y:S02]  /*2590*/  F2FP.F16.F32.PACK_AB R31, R35, R34 ;  /* 0x00000022231f723e */ /* 0x000fe400000000ff */
[----:B------:R-:W-:-:S02]  /*25a0*/  F2FP.F16.F32.PACK_AB R37, R39, R38 ;  /* 0x000000262725723e */ /* 0x000fc400000000ff */
[----:B------:R-:W-:Y:S02]  /*25b0*/  F2FP.F16.F32.PACK_AB R44, R45, R44 ;  /* 0x0000002c2d2c723e */ /* 0x000fe400000000ff */
[----:B------:R-:W-:Y:S02]  /*25c0*/  LOP3.LUT R8, R2, 0x30, RZ, 0x3c, !PT ;  /* 0x0000003002087812 */ /* 0x000fe400078e3cff */
[----:B------:R-:W-:Y:S02]  /*25d0*/  F2FP.F16.F32.PACK_AB R38, R41, R40 ;  /* 0x000000282926723e */ /* 0x000fe400000000ff */
[----:B------:R-:W-:Y:S01]  /*25e0*/  F2FP.F16.F32.PACK_AB R39, R43, R42 ;  /* 0x0000002a2b27723e */ /* 0x000fe200000000ff */
[----:B------:R2:W-:Y:S01]  /*25f0*/  STS.128 [R8+UR12], R28 ;  /* 0x0000001c08007988 */ /* 0x0005e20008000c0c */
[----:B------:R-:W-:Y:S02]  /*2600*/  F2FP.F16.F32.PACK_AB R45, R47, R46 ;  /* 0x0000002e2f2d723e */ /* 0x000fe400000000ff */
[----:B------:R-:W-:-:S02]  /*2610*/  F2FP.F16.F32.PACK_AB R52, R53, R52 ;  /* 0x000000343534723e */ /* 0x000fc400000000ff */
[C---:B------:R-:W-:Y:S02]  /*2620*/  LOP3.LUT R9, R2.reuse, 0x40, RZ, 0x3c, !PT ;  /* 0x0000004002097812 */ /* 0x040fe400078e3cff */
[----:B------:R-:W-:Y:S02]  /*2630*/  F2FP.F16.F32.PACK_AB R46, R49, R48 ;  /* 0x00000030312e723e */ /* 0x000fe400000000ff */
[----:B------:R-:W-:Y:S01]  /*2640*/  F2FP.F16.F32.PACK_AB R47, R51, R50 ;  /* 0x00000032332f723e */ /* 0x000fe200000000ff */
[----:B------:R2:W-:Y:S01]  /*2650*/  STS.128 [R9+UR12], R36 ;  /* 0x0000002409007988 */ /* 0x0005e20008000c0c */
[----:B------:R-:W-:Y:S02]  /*2660*/  F2FP.F16.F32.PACK_AB R53, R55, R54 ;  /* 0x000000363735723e */ /* 0x000fe400000000ff */
[----:B------:R-:W-:Y:S02]  /*2670*/  F2FP.F16.F32.PACK_AB R60, R61, R60 ;  /* 0x0000003c3d3c723e */ /* 0x000fe400000000ff */
[----:B------:R-:W-:-:S02]  /*2680*/  LOP3.LUT R10, R2, 0x50, RZ, 0x3c, !PT ;  /* 0x00000050020a7812 */ /* 0x000fc400078e3cff */
[----:B------:R-:W-:Y:S02]  /*2690*/  F2FP.F16.F32.PACK_AB R54, R57, R56 ;  /* 0x000000383936723e */ /* 0x000fe400000000ff */
[----:B------:R-:W-:Y:S01]  /*26a0*/  F2FP.F16.F32.PACK_AB R55, R59, R58 ;  /* 0x0000003a3b37723e */ /* 0x000fe200000000ff */
[----:B------:R2:W-:Y:S01]  /*26b0*/  STS.128 [R10+UR12], R44 ;  /* 0x0000002c0a007988 */ /* 0x0005e20008000c0c */
[----:B------:R-:W-:Y:S02]  /*26c0*/  F2FP.F16.F32.PACK_AB R61, R63, R62 ;  /* 0x0000003e3f3d723e */ /* 0x000fe400000000ff */
[C---:B------:R-:W-:Y:S02]  /*26d0*/  LOP3.LUT R11, R2.reuse, 0x60, RZ, 0x3c, !PT ;  /* 0x00000060020b7812 */ /* 0x040fe400078e3cff */
[----:B------:R-:W-:Y:S02]  /*26e0*/  F2FP.F16.F32.PACK_AB R62, R65, R64 ;  /* 0x00000040413e723e */ /* 0x000fe400000000ff */
[----:B------:R-:W-:Y:S01]  /*26f0*/  F2FP.F16.F32.PACK_AB R63, R67, R66 ;  /* 0x00000042433f723e */ /* 0x000fe200000000ff */
[----:B------:R2:W-:Y:S01]  /*2700*/  STS.128 [R11+UR12], R52 ;  /* 0x000000340b007988 */ /* 0x0005e20008000c0c */
[----:B------:R-:W-:-:S05]  /*2710*/  LOP3.LUT R16, R2, 0x70, RZ, 0x3c, !PT ;  /* 0x0000007002107812 */ /* 0x000fca00078e3cff */
[----:B------:R2:W-:Y:S01]  /*2720*/  STS.128 [R16+UR12], R60 ;  /* 0x0000003c10007988 */ /* 0x0005e20008000c0c */
[----:B------:R3:W-:Y:S06]  /*2730*/  MEMBAR.ALL.CTA ;  /* 0x0000000000007992 */ /* 0x0007ec0000008000 */
[----:B---3--:R-:W3:Y:S02]  /*2740*/  FENCE.VIEW.ASYNC.S ;  /* 0x00000000000073c6 */ /* 0x008ee40000000000 */
[----:B---3--:R-:W-:Y:S06]  /*2750*/  BAR.SYNC.DEFER_BLOCKING 0x0 ;  /* 0x0000000000007b1d */ /* 0x008fec0000010000 */
[----:B------:R2:W-:Y:S01]  /*2760*/  @UP1 UTMASTG.2D [UR4], [UR14] ;  /* 0x000000040e0013b5 */ /* 0x0005e20008008000 */
[----:B------:R0:W-:Y:S01]  /*2770*/  UTMACMDFLUSH ;  /* 0x00000000000079b7 */ /* 0x0001e20000000000 */
[----:B------:R-:W-:-:S04]  /*2780*/  DEPBAR.LE SB0, 0x0 ;  /* 0x000080000000791a */ /* 0x000fc80000000000 */
[----:B------:R-:W-:Y:S08]  /*2790*/  BAR.SYNC.DEFER_BLOCKING 0x0 ;  /* 0x0000000000007b1d */ /* 0x000ff00000010000 */
[----:B------:R-:W-:Y:S06]  /*27a0*/  BAR.SYNC.DEFER_BLOCKING 0x0 ;  /* 0x0000000000007b1d */ /* 0x000fec0000010000 */
[----:B--2---:R-:W-:Y:S05]  /*27b0*/  @P2 BRA `(.L_x_67) ;  /* 0x0000000000a02947 */ /* 0x004fea0003800000 */
[----:B------:R-:W2:Y:S01]  /*27c0*/  S2UR UR5, SR_CgaCtaId ;  /* 0x00000000000579c3 */ /* 0x000ea20000008800 */
[----:B------:R-:W-:Y:S01]  /*27d0*/  NOP ;  /* 0x0000000000007918 */ /* 0x000fe20000000000 */
[----:B------:R-:W-:Y:S01]  /*27e0*/  UMOV UR4, 0x50 ;  /* 0x0000005000047882 */ /* 0x000fe20000000000 */
[----:B------:R-:W-:Y:S02]  /*27f0*/  IMAD.U32 R0, RZ, RZ, UR24 ;  /* 0x00000018ff007e24 */ /* 0x000fe4000f8e00ff */
[----:B------:R-:W-:Y:S02]  /*2800*/  IMAD.MOV.U32 R3, RZ, RZ, 0xff ;  /* 0x000000ffff037424 */ /* 0x000fe400078e00ff */
[----:B------:R-:W-:Y:S01]  /*2810*/  IMAD.MOV.U32 R7, RZ, RZ, 0x1 ;  /* 0x00000001ff077424 */ /* 0x000fe200078e00ff */
[----:B------:R-:W-:-:S04]  /*2820*/  LOP3.LUT R0, R0, 0xffff, RZ, 0xc0, !PT ;  /* 0x0000ffff00007812 */ /* 0x000fc800078ec0ff */
[----:B------:R-:W-:-:S05]  /*2830*/  SHF.R.U32.HI R0, RZ, 0x5, R0 ;  /* 0x00000005ff007819 */ /* 0x000fca0000011600 */
[----:B------:R-:W-:Y:S01]  /*2840*/  VIADD R2, R0, 0x10 ;  /* 0x0000001000027836 */ /* 0x000fe20000000000 */
[----:B------:R-:W-:Y:S01]  /*2850*/  SHF.L.U32 R0, R3, R0, RZ ;  /* 0x0000000003007219 */ /* 0x000fe200000006ff */
[----:B--2---:R-:W-:-:S03]  /*2860*/  ULEA UR6, UR5, UR4, 0x18 ;  /* 0x0000000405067291 */ /* 0x004fc6000f8ec0ff */
[----:B------:R-:W-:-:S04]  /*2870*/  SHF.L.U32 R3, R7, R2, RZ ;  /* 0x0000000207037219 */ /* 0x000fc800000006ff */
[----:B------:R-:W-:Y:S02]  /*2880*/  LOP3.LUT R0, R3, R0, RZ, 0xfc, !PT ;  /* 0x0000000003007212 */ /* 0x000fe400078efcff */
[----:B------:R-:W2:Y:S02]  /*2890*/  LDS R5, [UR6] ;  /* 0x00000006ff057984 */ /* 0x000ea40008000800 */
[C---:B------:R-:W-:Y:S02]  /*28a0*/  LOP3.LUT R2, R0.reuse, 0xffff, RZ, 0xc0, !PT ;  /* 0x0000ffff00027812 */ /* 0x040fe400078ec0ff */
[----:B--2---:R-:W-:-:S04]  /*28b0*/  LOP3.LUT R3, R0, 0xffff, R5, 0x80, !PT ;  /* 0x0000ffff00037812 */ /* 0x004fc800078e8005 */
[----:B------:R-:W-:-:S13]  /*28c0*/  ISETP.NE.AND P0, PT, R3, R2, PT ;  /* 0x000000020300720c */ /* 0x000fda0003f05270 */
[----:B------:R-:W-:Y:S05]  /*28d0*/  @P0 BRA `(.L_x_68) ;  /* 0x0000000000500947 */ /* 0x000fea0003800000 */
[----:B------:R-:W-:Y:S02]  /*28e0*/  SHF.R.U32.HI R5, RZ, 0x10, R5 ;  /* 0x00000010ff057819 */ /* 0x000fe40000011605 */
[----:B------:R-:W-:-:S04]  /*28f0*/  SHF.R.U32.HI R2, RZ, 0x10, R0 ;  /* 0x00000010ff027819 */ /* 0x000fc80000011600 */
[----:B------:R-:W-:-:S04]  /*2900*/  LOP3.LUT R5, R5, R2, RZ, 0xc0, !PT ;  /* 0x0000000205057212 */ /* 0x000fc800078ec0ff */
[----:B------:R-:W-:-:S13]  /*2910*/  ISETP.NE.AND P0, PT, R5, R2, PT ;  /* 0x000000020500720c */ /* 0x000fda0003f05270 */
[----:B------:R-:W-:Y:S05]  /*2920*/  @P0 BRA `(.L_x_69) ;  /* 0x0000000000300947 */ /* 0x000fea0003800000 */
[----:B------:R-:W-:Y:S01]  /*2930*/  R2UR UR4, R0 ;  /* 0x00000000000472ca */ /* 0x000fe200000e0000 */
[----:B------:R-:W-:Y:S01]  /*2940*/  VOTEU.ANY UR5, UPT, PT ;  /* 0x0000000000057886 */ /* 0x000fe200038e0100 */
[----:B------:R-:W2:Y:S01]  /*2950*/  S2R R0, SR_LANEID ;  /* 0x0000000000007919 */ /* 0x000ea20000000000 */
[----:B------:R-:W-:-:S10]  /*2960*/  UFLO.U32 UR5, UR5 ;  /* 0x00000005000572bd */ /* 0x000fd400080e0000 */
[----:B------:R-:W-:-:S06]  /*2970*/  ULOP3.LUT UR4, URZ, UR4, URZ, 0x33, !UPT ;  /* 0x00000004ff047292 */ /* 0x000fcc000f8e33ff */
[----:B------:R-:W-:-:S04]  /*2980*/  IMAD.U32 R2, RZ, RZ, UR4 ;  /* 0x00000004ff027e24 */ /* 0x000fc8000f8e00ff */
[----:B------:R-:W3:Y:S02]  /*2990*/  REDUX UR7, R2 ;  /* 0x00000000020773c4 */ /* 0x000ee40000000000 */
[----:B------:R4:W-:Y:S01]  /*29a0*/  UTCATOMSWS.AND URZ, UR4 ;  /* 0x0000000400ff79e3 */ /* 0x0009e20008000000 */
[----:B--2---:R-:W-:Y:S01]  /*29b0*/  ISETP.EQ.U32.AND P0, PT, R0, UR5, PT ;  /* 0x0000000500007c0c */ /* 0x004fe2000bf02070 */
[----:B---3--:R-:W-:-:S12]  /*29c0*/  IMAD.U32 R0, RZ, RZ, UR7 ;  /* 0x00000007ff007e24 */ /* 0x008fd8000f8e00ff */
[----:B------:R4:W-:Y:S01]  /*29d0*/  @P0 ATOMS.AND RZ, [UR6], R0 ;  /* 0x00000000ffff098c */ /* 0x0009e2000a800006 */
[----:B------:R-:W-:Y:S05]  /*29e0*/  BRA `(.L_x_67) ;  /* 0x0000000000147947 */ /* 0x000fea0003800000 */
.L_x_69:
[----:B------:R-:W-:-:S07]  /*29f0*/  MOV R2, 0x2a10 ;  /* 0x00002a1000027802 */ /* 0x000fce0000000f00 */
[----:B-1----:R-:W-:Y:S05]  /*2a00*/  CALL.REL.NOINC `($__internal_0_$__cuda_sm10x_tcgen05_guardrail_trap_col_being_dealloced_not_returned_by_alloc) ;  /* 0x0000000000447944 */ /* 0x002fea0003c00000 */
[----:B------:R-:W-:Y:S05]  /*2a10*/  BRA `(.L_x_67) ;  /* 0x0000000000087947 */ /* 0x000fea0003800000 */
.L_x_68:
[----:B------:R-:W-:-:S07]  /*2a20*/  MOV R2, 0x2a40 ;  /* 0x00002a4000027802 */ /* 0x000fce0000000f00 */
[----:B-1----:R-:W-:Y:S05]  /*2a30*/  CALL.REL.NOINC `($__internal_2_$__cuda_sm10x_tcgen05_guardrail_trap_unallocated_columns_being_dealloced) ;  /* 0x0000000000507944 */ /* 0x002fea0003c00000 */
.L_x_67:
[----:B------:R-:W-:Y:S01]  /*2a40*/  NOP ;  /* 0x0000000000007918 */ /* 0x000fe20000000000 */
[----:B----4-:R-:W-:Y:S05]  /*2a50*/  EXIT ;  /* 0x000000000000794d */ /* 0x010fea0003800000 */
.L_x_56:
[----:B------:R-:W2:Y:S02]  /*2a60*/  SYNCS.PHASECHK.TRANS64.TRYWAIT P0, [UR12+0xa000], RZ ;  /* 0x00a000ffff0075a7 */ /* 0x000ea4000800110c */
[----:B--2---:R-:W-:Y:S05]  /*2a70*/  @!P0 BRA `(.L_x_56) ;  /* 0xfffffffc00f88947 */ /* 0x004fea000383ffff */
[----:B------:R-:W-:Y:S05]  /*2a80*/  BRA `(.L_x_70) ;  /* 0xfffffff0001c7947 */ /* 0x000fea000383ffff */
.L_x_58:
[----:B------:R-:W2:Y:S02]  /*2a90*/  SYNCS.PHASECHK.TRANS64.TRYWAIT P1, [UR12+0xa010], RZ ;  /* 0x00a010ffff0075a7 */ /* 0x000ea4000802110c */
[----:B--2---:R-:W-:Y:S05]  /*2aa0*/  @!P1 BRA `(.L_x_58) ;  /* 0xfffffffc00f89947 */ /* 0x004fea000383ffff */
[----:B------:R-:W-:Y:S05]  /*2ab0*/  BRA `(.L_x_71) ;  /* 0xfffffff0009c7947 */ /* 0x000fea000383ffff */
.L_x_59:
[----:B------:R-:W3:Y:S02]  /*2ac0*/  SYNCS.PHASECHK.TRANS64.TRYWAIT P0, [UR18+0xa000], R3 ;  /* 0x00a00003ff0075a7 */ /* 0x000ee40008001112 */
[----:B---3--:R-:W-:Y:S05]  /*2ad0*/  @!P0 BRA `(.L_x_59) ;  /* 0xfffffffc00f88947 */ /* 0x008fea000383ffff */
[----:B------:R-:W-:Y:S05]  /*2ae0*/  BRA `(.L_x_72) ;  /* 0xfffffff400247947 */ /* 0x000fea000383ffff */
.L_x_61:
[----:B------:R-:W3:Y:S02]  /*2af0*/  SYNCS.PHASECHK.TRANS64.TRYWAIT P0, [UR18+0xa010], R3 ;  /* 0x00a01003ff0075a7 */ /* 0x000ee40008001112 */
[----:B---3--:R-:W-:Y:S05]  /*2b00*/  @!P0 BRA `(.L_x_61) ;  /* 0xfffffffc00f88947 */ /* 0x008fea000383ffff */
[----:B------:R-:W-:Y:S05]  /*2b10*/  BRA `(.L_x_73) ;  /* 0xfffffff400987947 */ /* 0x000fea000383ffff */
        .weak           $__internal_0_$__cuda_sm10x_tcgen05_guardrail_trap_col_being_dealloced_not_returned_by_alloc
        .type           $__internal_0_$__cuda_sm10x_tcgen05_guardrail_trap_col_being_dealloced_not_returned_by_alloc,@function
        .size           $__internal_0_$__cuda_sm10x_tcgen05_guardrail_trap_col_being_dealloced_not_returned_by_alloc,($__internal_1_$__cuda_sm10x_tcgen05_guardrail_trap_phase_invalid_during_alloc - $__internal_0_$__cuda_sm10x_tcgen05_guardrail_trap_col_being_dealloced_not_returned_by_alloc)
$__internal_0_$__cuda_sm10x_tcgen05_guardrail_trap_col_being_dealloced_not_returned_by_alloc:
[----:B------:R-:W-:Y:S05]  /*2b20*/  BPT.TRAP 0x1 ;  /* 0x000000040000795c */ /* 0x000fea0000300000 */
[----:B------:R-:W-:-:S04]  /*2b30*/  IMAD.MOV.U32 R3, RZ, RZ, 0x0 ;  /* 0x00000000ff037424 */ /* 0x000fc800078e00ff */
[----:B------:R-:W-:Y:S05]  /*2b40*/  RET.REL.NODEC R2 `(gluon_tcgen05) ;  /* 0xffffffd4022c7950 */ /* 0x000fea0003c3ffff */
        .weak           $__internal_1_$__cuda_sm10x_tcgen05_guardrail_trap_phase_invalid_during_alloc
        .type           $__internal_1_$__cuda_sm10x_tcgen05_guardrail_trap_phase_invalid_during_alloc,@function
        .size           $__internal_1_$__cuda_sm10x_tcgen05_guardrail_trap_phase_invalid_during_alloc,($__internal_2_$__cuda_sm10x_tcgen05_guardrail_trap_unallocated_columns_being_dealloced - $__internal_1_$__cuda_sm10x_tcgen05_guardrail_trap_phase_invalid_during_alloc)
$__internal_1_$__cuda_sm10x_tcgen05_guardrail_trap_phase_invalid_during_alloc:
[----:B------:R-:W-:Y:S05]  /*2b50*/  BPT.TRAP 0x1 ;  /* 0x000000040000795c */ /* 0x000fea0000300000 */
[----:B------:R-:W-:-:S04]  /*2b60*/  IMAD.MOV.U32 R3, RZ, RZ, 0x0 ;  /* 0x00000000ff037424 */ /* 0x000fc800078e00ff */
[----:B------:R-:W-:Y:S05]  /*2b70*/  RET.REL.NODEC R2 `(gluon_tcgen05) ;  /* 0xffffffd402207950 */ /* 0x000fea0003c3ffff */
        .weak           $__internal_2_$__cuda_sm10x_tcgen05_guardrail_trap_unallocated_columns_being_dealloced
        .type           $__internal_2_$__cuda_sm10x_tcgen05_guardrail_trap_unallocated_columns_being_dealloced,@function
        .size           $__internal_2_$__cuda_sm10x_tcgen05_guardrail_trap_unallocated_columns_being_dealloced,(.L_x_77 - $__internal_2_$__cuda_sm10x_tcgen05_guardrail_trap_unallocated_columns_being_dealloced)
$__internal_2_$__cuda_sm10x_tcgen05_guardrail_trap_unallocated_columns_being_dealloced:
[----:B------:R-:W-:Y:S05]  /*2b80*/  BPT.TRAP 0x1 ;  /* 0x000000040000795c */ /* 0x000fea0000300000 */
[----:B------:R-:W-:-:S04]  /*2b90*/  IMAD.MOV.U32 R3, RZ, RZ, 0x0 ;  /* 0x00000000ff037424 */ /* 0x000fc800078e00ff */
[----:B------:R-:W-:Y:S05]  /*2ba0*/  RET.REL.NODEC R2 `(gluon_tcgen05) ;  /* 0xffffffd402147950 */ /* 0x000fea0003c3ffff */
.L_x_74:
[----:B------:R-:W-:-:S00]  /*2bb0*/  BRA `(.L_x_74) ;  /* 0xfffffffc00fc7947 */ /* 0x000fc0000383ffff */
[----:B------:R-:W-:-:S00]  /*2bc0*/  NOP ;  /* 0x0000000000007918 */ /* 0x000fc00000000000 */
        /* <DEDUP_REMOVED lines=11> */
.L_x_77:


//--------------------- .nv.shared.gluon_tcgen05  --------------------------
	.section	.nv.shared.gluon_tcgen05,"aw",@nobits
	.sectionflags	@""
	.align	16
	.zero		1024


//--------------------- .nv.shared.reserved.0     --------------------------
	.section	.nv.shared.reserved.0,"aw",@nobits
	.align	8
	.weak		__nv_reservedSMEM_offset_0_alias
	.size		__nv_reservedSMEM_offset_0_alias, 0, 64
	.other		__nv_reservedSMEM_offset_0_alias,@"STO_CUDA_RESERVED_SHARED STV_DEFAULT"
__nv_reservedSMEM_offset_0_alias:
	.zero		0
.nv.shared.reserved.0:
	.zero		64
	.weak		__nv_reservedSMEM_allocation_phase
	.type		__nv_reservedSMEM_allocation_phase,@object
	.size		__nv_reservedSMEM_allocation_phase,(.L_0 - __nv_reservedSMEM_allocation_phase)
__nv_reservedSMEM_allocation_phase:
	.zero		1
.L_0:
	.zero		7
	.weak		__nv_reservedSMEM_devtool_atexit_pc
	.type		__nv_reservedSMEM_devtool_atexit_pc,@object
	.size		__nv_reservedSMEM_devtool_atexit_pc,(__nv_reservedSMEM_allocation_mask - __nv_reservedSMEM_devtool_atexit_pc)
__nv_reservedSMEM_devtool_atexit_pc:
	.zero		8
	.weak		__nv_reservedSMEM_allocation_mask
	.type		__nv_reservedSMEM_allocation_mask,@object
	.size		__nv_reservedSMEM_allocation_mask,(.L_2 - __nv_reservedSMEM_allocation_mask)
__nv_reservedSMEM_allocation_mask:
	.zero		4
.L_2:


//--------------------- .nv.constant0.gluon_tcgen05 --------------------------
	.section	.nv.constant0.gluon_tcgen05,"a",@progbits
	.sectionflags	@""
	.align	4
.nv.constant0.gluon_tcgen05:
	.zero		976


//--------------------- SYMBOLS --------------------------

	.type		.nv.reservedSmem.offset0,@object
	.size		.nv.reservedSmem.offset0,0x4
	.type		.nv.reservedSmem.cap,@object
	.size		.nv.reservedSmem.cap,0x4
